//
// Generated by NVIDIA NVVM Compiler
//
// Compiler Build ID: CL-36424714
// Cuda compilation tools, release 13.0, V13.0.88
// Based on NVVM 20.0.0
//

.version 9.0
.target sm_100
.address_size 64

	// .globl	_Z12Mean_SD_NormPfS_S_S_iii
// _ZZ12Mean_SD_NormPfS_S_S_iiiE7meansum has been demoted
// _ZZ12Mean_SD_NormPfS_S_S_iiiE5sdsum has been demoted
.extern .shared .align 16 .b8 mean[];
.extern .shared .align 16 .b8 sd[];

.visible .entry _Z12Mean_SD_NormPfS_S_S_iii(
	.param .u64 .ptr .align 1 _Z12Mean_SD_NormPfS_S_S_iii_param_0,
	.param .u64 .ptr .align 1 _Z12Mean_SD_NormPfS_S_S_iii_param_1,
	.param .u64 .ptr .align 1 _Z12Mean_SD_NormPfS_S_S_iii_param_2,
	.param .u64 .ptr .align 1 _Z12Mean_SD_NormPfS_S_S_iii_param_3,
	.param .u32 _Z12Mean_SD_NormPfS_S_S_iii_param_4,
	.param .u32 _Z12Mean_SD_NormPfS_S_S_iii_param_5,
	.param .u32 _Z12Mean_SD_NormPfS_S_S_iii_param_6
)
{
	.reg .pred 	%p<61>;
	.reg .b32 	%r<150>;
	.reg .b32 	%f<394>;
	.reg .b64 	%rd<25>;
	// demoted variable
	.shared .align 4 .f32 _ZZ12Mean_SD_NormPfS_S_S_iiiE7meansum;
	// demoted variable
	.shared .align 4 .f32 _ZZ12Mean_SD_NormPfS_S_S_iiiE5sdsum;
	ld.param.u64 	%rd10, [_Z12Mean_SD_NormPfS_S_S_iii_param_0];
	ld.param.u64 	%rd11, [_Z12Mean_SD_NormPfS_S_S_iii_param_1];
	ld.param.u64 	%rd8, [_Z12Mean_SD_NormPfS_S_S_iii_param_2];
	ld.param.u64 	%rd9, [_Z12Mean_SD_NormPfS_S_S_iii_param_3];
	ld.param.u32 	%r63, [_Z12Mean_SD_NormPfS_S_S_iii_param_4];
	ld.param.u32 	%r64, [_Z12Mean_SD_NormPfS_S_S_iii_param_5];
	ld.param.u32 	%r65, [_Z12Mean_SD_NormPfS_S_S_iii_param_6];
	cvta.to.global.u64 	%rd1, %rd11;
	cvta.to.global.u64 	%rd2, %rd10;
	mov.u32 	%r1, %ctaid.x;
	mov.u32 	%r66, %ntid.x;
	mov.u32 	%r67, %tid.x;
	mad.lo.s32 	%r68, %r1, %r66, %r67;
	mov.u32 	%r69, %ctaid.y;
	mov.u32 	%r70, %ntid.y;
	mov.u32 	%r2, %tid.y;
	mad.lo.s32 	%r71, %r69, %r70, %r2;
	mad.lo.s32 	%r72, %r63, %r71, %r68;
	bar.sync 	0;
	mul.wide.u32 	%rd12, %r72, 4;
	add.s64 	%rd3, %rd2, %rd12;
	ld.global.f32 	%f369, [%rd3];
	shl.b32 	%r73, %r2, 2;
	mov.u32 	%r74, mean;
	add.s32 	%r3, %r74, %r73;
	st.shared.f32 	[%r3], %f369;
	setp.lt.s32 	%p1, %r63, 1;
	@%p1 bra 	$L__BB0_5;
	add.s32 	%r4, %r64, %r2;
	mul.lo.s32 	%r5, %r63, %r63;
	mov.b32 	%r133, 0;
$L__BB0_2:
	add.s32 	%r76, %r4, %r133;
	mul.lo.s32 	%r7, %r76, %r63;
	add.s32 	%r77, %r7, %r1;
	setp.ge.s32 	%p2, %r77, %r5;
	@%p2 bra 	$L__BB0_4;
	mul.wide.s32 	%rd13, %r7, 4;
	add.s64 	%rd14, %rd2, %rd13;
	ld.global.f32 	%f50, [%rd14];
	add.f32 	%f369, %f50, %f369;
	st.shared.f32 	[%r3], %f369;
$L__BB0_4:
	add.s32 	%r133, %r133, %r64;
	setp.lt.s32 	%p3, %r133, %r63;
	@%p3 bra 	$L__BB0_2;
$L__BB0_5:
	setp.ne.s32 	%p4, %r2, 0;
	cvta.to.global.u64 	%rd15, %rd8;
	mul.wide.u32 	%rd16, %r1, 4;
	add.s64 	%rd4, %rd15, %rd16;
	@%p4 bra 	$L__BB0_21;
	setp.lt.s32 	%p5, %r64, 1;
	ld.shared.f32 	%f378, [_ZZ12Mean_SD_NormPfS_S_S_iiiE7meansum];
	@%p5 bra 	$L__BB0_20;
	and.b32  	%r9, %r64, 15;
	setp.lt.u32 	%p6, %r64, 16;
	mov.b32 	%r137, 0;
	@%p6 bra 	$L__BB0_10;
	and.b32  	%r137, %r64, 2147483632;
	add.s32 	%r134, %r74, 32;
	neg.s32 	%r135, %r137;
$L__BB0_9:
	.pragma "nounroll";
	ld.shared.v4.f32 	{%f52, %f53, %f54, %f55}, [%r134+-32];
	add.f32 	%f56, %f52, %f378;
	add.f32 	%f57, %f53, %f56;
	add.f32 	%f58, %f54, %f57;
	add.f32 	%f59, %f55, %f58;
	ld.shared.v4.f32 	{%f60, %f61, %f62, %f63}, [%r134+-16];
	add.f32 	%f64, %f60, %f59;
	add.f32 	%f65, %f61, %f64;
	add.f32 	%f66, %f62, %f65;
	add.f32 	%f67, %f63, %f66;
	ld.shared.v4.f32 	{%f68, %f69, %f70, %f71}, [%r134];
	add.f32 	%f72, %f68, %f67;
	add.f32 	%f73, %f69, %f72;
	add.f32 	%f74, %f70, %f73;
	add.f32 	%f75, %f71, %f74;
	ld.shared.v4.f32 	{%f76, %f77, %f78, %f79}, [%r134+16];
	add.f32 	%f80, %f76, %f75;
	add.f32 	%f81, %f77, %f80;
	add.f32 	%f82, %f78, %f81;
	add.f32 	%f378, %f79, %f82;
	add.s32 	%r135, %r135, 16;
	add.s32 	%r134, %r134, 64;
	setp.ne.s32 	%p7, %r135, 0;
	@%p7 bra 	$L__BB0_9;
$L__BB0_10:
	setp.eq.s32 	%p8, %r9, 0;
	@%p8 bra 	$L__BB0_19;
	and.b32  	%r17, %r64, 7;
	setp.lt.u32 	%p9, %r9, 8;
	@%p9 bra 	$L__BB0_13;
	shl.b32 	%r81, %r137, 2;
	add.s32 	%r83, %r74, %r81;
	ld.shared.f32 	%f84, [%r83];
	add.f32 	%f85, %f84, %f378;
	ld.shared.f32 	%f86, [%r83+4];
	add.f32 	%f87, %f86, %f85;
	ld.shared.f32 	%f88, [%r83+8];
	add.f32 	%f89, %f88, %f87;
	ld.shared.f32 	%f90, [%r83+12];
	add.f32 	%f91, %f90, %f89;
	ld.shared.f32 	%f92, [%r83+16];
	add.f32 	%f93, %f92, %f91;
	ld.shared.f32 	%f94, [%r83+20];
	add.f32 	%f95, %f94, %f93;
	ld.shared.f32 	%f96, [%r83+24];
	add.f32 	%f97, %f96, %f95;
	ld.shared.f32 	%f98, [%r83+28];
	add.f32 	%f378, %f98, %f97;
	add.s32 	%r137, %r137, 8;
$L__BB0_13:
	setp.eq.s32 	%p10, %r17, 0;
	@%p10 bra 	$L__BB0_19;
	and.b32  	%r20, %r64, 3;
	setp.lt.u32 	%p11, %r17, 4;
	@%p11 bra 	$L__BB0_16;
	shl.b32 	%r84, %r137, 2;
	add.s32 	%r86, %r74, %r84;
	ld.shared.f32 	%f100, [%r86];
	add.f32 	%f101, %f100, %f378;
	ld.shared.f32 	%f102, [%r86+4];
	add.f32 	%f103, %f102, %f101;
	ld.shared.f32 	%f104, [%r86+8];
	add.f32 	%f105, %f104, %f103;
	ld.shared.f32 	%f106, [%r86+12];
	add.f32 	%f378, %f106, %f105;
	add.s32 	%r137, %r137, 4;
$L__BB0_16:
	setp.eq.s32 	%p12, %r20, 0;
	@%p12 bra 	$L__BB0_19;
	shl.b32 	%r87, %r137, 2;
	add.s32 	%r140, %r74, %r87;
	neg.s32 	%r139, %r20;
$L__BB0_18:
	.pragma "nounroll";
	ld.shared.f32 	%f107, [%r140];
	add.f32 	%f378, %f107, %f378;
	add.s32 	%r140, %r140, 4;
	add.s32 	%r139, %r139, 1;
	setp.ne.s32 	%p13, %r139, 0;
	@%p13 bra 	$L__BB0_18;
$L__BB0_19:
	st.shared.f32 	[_ZZ12Mean_SD_NormPfS_S_S_iiiE7meansum], %f378;
$L__BB0_20:
	cvt.rn.f32.s32 	%f108, %r63;
	div.rn.f32 	%f109, %f378, %f108;
	st.global.f32 	[%rd4], %f109;
$L__BB0_21:
	bar.sync 	0;
	ld.global.f32 	%f111, [%rd3];
	ld.global.f32 	%f20, [%rd4];
	sub.f32 	%f21, %f111, %f20;
	abs.f32 	%f22, %f21;
	setp.eq.f32 	%p14, %f21, 0f3F800000;
	mov.f32 	%f380, 0f3F800000;
	@%p14 bra 	$L__BB0_26;
	setp.num.f32 	%p15, %f22, %f22;
	@%p15 bra 	$L__BB0_24;
	mov.f32 	%f167, 0f40000000;
	add.rn.f32 	%f380, %f21, %f167;
	bra.uni 	$L__BB0_26;
$L__BB0_24:
	setp.lt.f32 	%p16, %f22, 0f00800000;
	mul.f32 	%f112, %f22, 0f4B800000;
	selp.f32 	%f113, %f112, %f22, %p16;
	mov.b32 	%r89, %f113;
	add.s32 	%r90, %r89, -1060439283;
	and.b32  	%r91, %r90, -8388608;
	sub.s32 	%r92, %r89, %r91;
	mov.b32 	%f114, %r92;
	cvt.rn.f32.s32 	%f115, %r91;
	selp.f32 	%f116, 0fC1C00000, 0f00000000, %p16;
	fma.rn.f32 	%f117, %f115, 0f34000000, %f116;
	add.f32 	%f118, %f114, 0fBF800000;
	add.f32 	%f119, %f114, 0f3F800000;
	rcp.approx.ftz.f32 	%f120, %f119;
	add.f32 	%f121, %f118, %f118;
	mul.f32 	%f122, %f121, %f120;
	mul.f32 	%f123, %f122, %f122;
	neg.f32 	%f124, %f122;
	sub.f32 	%f125, %f118, %f122;
	add.f32 	%f126, %f125, %f125;
	fma.rn.f32 	%f127, %f124, %f118, %f126;
	mul.rn.f32 	%f128, %f120, %f127;
	fma.rn.f32 	%f129, %f123, 0f3A2C32E4, 0f3B52E7DB;
	fma.rn.f32 	%f130, %f129, %f123, 0f3C93BB73;
	fma.rn.f32 	%f131, %f130, %f123, 0f3DF6384F;
	mul.rn.f32 	%f132, %f131, %f123;
	fma.rn.f32 	%f133, %f122, 0f3FB8AA3B, %f117;
	mul.f32 	%f134, %f132, 0f40400000;
	sub.f32 	%f135, %f117, %f133;
	fma.rn.f32 	%f136, %f122, 0f3FB8AA3B, %f135;
	fma.rn.f32 	%f137, %f128, 0f3FB8AA3B, %f136;
	fma.rn.f32 	%f138, %f122, 0f32A55E34, %f137;
	fma.rn.f32 	%f139, %f134, %f128, %f138;
	fma.rn.f32 	%f140, %f132, %f122, %f139;
	add.rn.f32 	%f141, %f133, %f140;
	mov.f32 	%f142, 0f40000000;
	mul.rn.f32 	%f143, %f141, %f142;
	cvt.rni.f32.f32 	%f144, %f143;
	sub.f32 	%f145, %f143, %f144;
	neg.f32 	%f146, %f143;
	fma.rn.f32 	%f147, %f141, 0f40000000, %f146;
	neg.f32 	%f148, %f133;
	add.rn.f32 	%f149, %f141, %f148;
	neg.f32 	%f150, %f149;
	add.rn.f32 	%f151, %f140, %f150;
	fma.rn.f32 	%f152, %f151, 0f40000000, %f147;
	add.f32 	%f153, %f145, %f152;
	setp.gt.f32 	%p17, %f144, 0f00000000;
	selp.b32 	%r93, 0, -2097152000, %p17;
	setp.neu.f32 	%p18, %f21, 0f00000000;
	setp.neu.f32 	%p19, %f22, 0f7F800000;
	setp.lt.f32 	%p20, %f143, 0f00000000;
	selp.f32 	%f154, 0f00000000, 0f7F800000, %p20;
	abs.f32 	%f155, %f143;
	setp.gt.f32 	%p21, %f155, 0f43180000;
	cvt.rzi.s32.f32 	%r94, %f144;
	shl.b32 	%r95, %r94, 23;
	sub.s32 	%r96, %r95, %r93;
	mov.b32 	%f156, %r96;
	add.s32 	%r97, %r93, 2130706432;
	mov.b32 	%f157, %r97;
	fma.rn.f32 	%f158, %f153, 0f391FCB8E, 0f3AAF85ED;
	fma.rn.f32 	%f159, %f158, %f153, 0f3C1D9856;
	fma.rn.f32 	%f160, %f159, %f153, 0f3D6357BB;
	fma.rn.f32 	%f161, %f160, %f153, 0f3E75FDEC;
	fma.rn.f32 	%f162, %f161, %f153, 0f3F317218;
	fma.rn.f32 	%f163, %f162, %f153, 0f3F800000;
	mul.f32 	%f164, %f163, %f157;
	mul.f32 	%f165, %f164, %f156;
	selp.f32 	%f380, %f154, %f165, %p21;
	and.pred  	%p22, %p18, %p19;
	@%p22 bra 	$L__BB0_26;
	add.f32 	%f166, %f21, %f21;
	mov.b32 	%r98, %f166;
	and.b32  	%r99, %r98, 2147483647;
	mov.b32 	%f380, %r99;
$L__BB0_26:
	setp.lt.s32 	%p23, %r63, 1;
	mov.u32 	%r101, sd;
	add.s32 	%r29, %r101, %r73;
	st.shared.f32 	[%r29], %f380;
	@%p23 bra 	$L__BB0_36;
	add.s32 	%r30, %r64, %r2;
	mul.lo.s32 	%r31, %r63, %r63;
	mov.b32 	%r141, 0;
$L__BB0_28:
	add.s32 	%r103, %r30, %r141;
	mul.lo.s32 	%r33, %r103, %r63;
	add.s32 	%r104, %r33, %r1;
	setp.ge.s32 	%p24, %r104, %r31;
	@%p24 bra 	$L__BB0_35;
	mul.wide.s32 	%rd17, %r33, 4;
	add.s64 	%rd18, %rd2, %rd17;
	ld.global.f32 	%f169, [%rd18];
	sub.f32 	%f28, %f169, %f20;
	abs.f32 	%f29, %f28;
	setp.eq.f32 	%p25, %f28, 0f3F800000;
	mov.f32 	%f382, 0f3F800000;
	@%p25 bra 	$L__BB0_34;
	setp.num.f32 	%p26, %f29, %f29;
	@%p26 bra 	$L__BB0_32;
	mov.f32 	%f225, 0f40000000;
	add.rn.f32 	%f382, %f28, %f225;
	bra.uni 	$L__BB0_34;
$L__BB0_32:
	setp.lt.f32 	%p27, %f29, 0f00800000;
	mul.f32 	%f170, %f29, 0f4B800000;
	selp.f32 	%f171, %f170, %f29, %p27;
	mov.b32 	%r105, %f171;
	add.s32 	%r106, %r105, -1060439283;
	and.b32  	%r107, %r106, -8388608;
	sub.s32 	%r108, %r105, %r107;
	mov.b32 	%f172, %r108;
	cvt.rn.f32.s32 	%f173, %r107;
	selp.f32 	%f174, 0fC1C00000, 0f00000000, %p27;
	fma.rn.f32 	%f175, %f173, 0f34000000, %f174;
	add.f32 	%f176, %f172, 0fBF800000;
	add.f32 	%f177, %f172, 0f3F800000;
	rcp.approx.ftz.f32 	%f178, %f177;
	add.f32 	%f179, %f176, %f176;
	mul.f32 	%f180, %f179, %f178;
	mul.f32 	%f181, %f180, %f180;
	neg.f32 	%f182, %f180;
	sub.f32 	%f183, %f176, %f180;
	add.f32 	%f184, %f183, %f183;
	fma.rn.f32 	%f185, %f182, %f176, %f184;
	mul.rn.f32 	%f186, %f178, %f185;
	fma.rn.f32 	%f187, %f181, 0f3A2C32E4, 0f3B52E7DB;
	fma.rn.f32 	%f188, %f187, %f181, 0f3C93BB73;
	fma.rn.f32 	%f189, %f188, %f181, 0f3DF6384F;
	mul.rn.f32 	%f190, %f189, %f181;
	fma.rn.f32 	%f191, %f180, 0f3FB8AA3B, %f175;
	mul.f32 	%f192, %f190, 0f40400000;
	sub.f32 	%f193, %f175, %f191;
	fma.rn.f32 	%f194, %f180, 0f3FB8AA3B, %f193;
	fma.rn.f32 	%f195, %f186, 0f3FB8AA3B, %f194;
	fma.rn.f32 	%f196, %f180, 0f32A55E34, %f195;
	fma.rn.f32 	%f197, %f192, %f186, %f196;
	fma.rn.f32 	%f198, %f190, %f180, %f197;
	add.rn.f32 	%f199, %f191, %f198;
	mov.f32 	%f200, 0f40000000;
	mul.rn.f32 	%f201, %f199, %f200;
	cvt.rni.f32.f32 	%f202, %f201;
	sub.f32 	%f203, %f201, %f202;
	neg.f32 	%f204, %f201;
	fma.rn.f32 	%f205, %f199, 0f40000000, %f204;
	neg.f32 	%f206, %f191;
	add.rn.f32 	%f207, %f199, %f206;
	neg.f32 	%f208, %f207;
	add.rn.f32 	%f209, %f198, %f208;
	fma.rn.f32 	%f210, %f209, 0f40000000, %f205;
	add.f32 	%f211, %f203, %f210;
	setp.gt.f32 	%p28, %f202, 0f00000000;
	selp.b32 	%r109, 0, -2097152000, %p28;
	setp.neu.f32 	%p29, %f28, 0f00000000;
	setp.neu.f32 	%p30, %f29, 0f7F800000;
	setp.lt.f32 	%p31, %f201, 0f00000000;
	selp.f32 	%f212, 0f00000000, 0f7F800000, %p31;
	abs.f32 	%f213, %f201;
	setp.gt.f32 	%p32, %f213, 0f43180000;
	cvt.rzi.s32.f32 	%r110, %f202;
	shl.b32 	%r111, %r110, 23;
	sub.s32 	%r112, %r111, %r109;
	mov.b32 	%f214, %r112;
	add.s32 	%r113, %r109, 2130706432;
	mov.b32 	%f215, %r113;
	fma.rn.f32 	%f216, %f211, 0f391FCB8E, 0f3AAF85ED;
	fma.rn.f32 	%f217, %f216, %f211, 0f3C1D9856;
	fma.rn.f32 	%f218, %f217, %f211, 0f3D6357BB;
	fma.rn.f32 	%f219, %f218, %f211, 0f3E75FDEC;
	fma.rn.f32 	%f220, %f219, %f211, 0f3F317218;
	fma.rn.f32 	%f221, %f220, %f211, 0f3F800000;
	mul.f32 	%f222, %f221, %f215;
	mul.f32 	%f223, %f222, %f214;
	selp.f32 	%f382, %f212, %f223, %p32;
	and.pred  	%p33, %p29, %p30;
	@%p33 bra 	$L__BB0_34;
	add.f32 	%f224, %f28, %f28;
	mov.b32 	%r114, %f224;
	and.b32  	%r115, %r114, 2147483647;
	mov.b32 	%f382, %r115;
$L__BB0_34:
	add.f32 	%f380, %f382, %f380;
	st.shared.f32 	[%r29], %f380;
$L__BB0_35:
	add.s32 	%r141, %r141, %r64;
	setp.lt.s32 	%p34, %r141, %r63;
	@%p34 bra 	$L__BB0_28;
$L__BB0_36:
	setp.ne.s32 	%p35, %r2, 0;
	cvta.to.global.u64 	%rd19, %rd9;
	add.s64 	%rd5, %rd19, %rd16;
	@%p35 bra 	$L__BB0_52;
	mov.b32 	%r116, 0;
	st.shared.u32 	[_ZZ12Mean_SD_NormPfS_S_S_iiiE5sdsum], %r116;
	setp.lt.s32 	%p36, %r64, 1;
	mov.f32 	%f392, 0f00000000;
	@%p36 bra 	$L__BB0_51;
	and.b32  	%r35, %r64, 15;
	setp.lt.u32 	%p37, %r64, 16;
	mov.b32 	%r145, 0;
	mov.f32 	%f392, 0f00000000;
	@%p37 bra 	$L__BB0_41;
	and.b32  	%r145, %r64, 2147483632;
	add.s32 	%r142, %r101, 32;
	neg.s32 	%r143, %r145;
	mov.f32 	%f392, 0f00000000;
$L__BB0_40:
	.pragma "nounroll";
	ld.shared.v4.f32 	{%f230, %f231, %f232, %f233}, [%r142+-32];
	add.f32 	%f234, %f230, %f392;
	add.f32 	%f235, %f231, %f234;
	add.f32 	%f236, %f232, %f235;
	add.f32 	%f237, %f233, %f236;
	ld.shared.v4.f32 	{%f238, %f239, %f240, %f241}, [%r142+-16];
	add.f32 	%f242, %f238, %f237;
	add.f32 	%f243, %f239, %f242;
	add.f32 	%f244, %f240, %f243;
	add.f32 	%f245, %f241, %f244;
	ld.shared.v4.f32 	{%f246, %f247, %f248, %f249}, [%r142];
	add.f32 	%f250, %f246, %f245;
	add.f32 	%f251, %f247, %f250;
	add.f32 	%f252, %f248, %f251;
	add.f32 	%f253, %f249, %f252;
	ld.shared.v4.f32 	{%f254, %f255, %f256, %f257}, [%r142+16];
	add.f32 	%f258, %f254, %f253;
	add.f32 	%f259, %f255, %f258;
	add.f32 	%f260, %f256, %f259;
	add.f32 	%f392, %f257, %f260;
	add.s32 	%r143, %r143, 16;
	add.s32 	%r142, %r142, 64;
	setp.ne.s32 	%p38, %r143, 0;
	@%p38 bra 	$L__BB0_40;
$L__BB0_41:
	setp.eq.s32 	%p39, %r35, 0;
	@%p39 bra 	$L__BB0_50;
	and.b32  	%r43, %r64, 7;
	setp.lt.u32 	%p40, %r35, 8;
	@%p40 bra 	$L__BB0_44;
	shl.b32 	%r120, %r145, 2;
	add.s32 	%r122, %r101, %r120;
	ld.shared.f32 	%f262, [%r122];
	add.f32 	%f263, %f262, %f392;
	ld.shared.f32 	%f264, [%r122+4];
	add.f32 	%f265, %f264, %f263;
	ld.shared.f32 	%f266, [%r122+8];
	add.f32 	%f267, %f266, %f265;
	ld.shared.f32 	%f268, [%r122+12];
	add.f32 	%f269, %f268, %f267;
	ld.shared.f32 	%f270, [%r122+16];
	add.f32 	%f271, %f270, %f269;
	ld.shared.f32 	%f272, [%r122+20];
	add.f32 	%f273, %f272, %f271;
	ld.shared.f32 	%f274, [%r122+24];
	add.f32 	%f275, %f274, %f273;
	ld.shared.f32 	%f276, [%r122+28];
	add.f32 	%f392, %f276, %f275;
	add.s32 	%r145, %r145, 8;
$L__BB0_44:
	setp.eq.s32 	%p41, %r43, 0;
	@%p41 bra 	$L__BB0_50;
	and.b32  	%r46, %r64, 3;
	setp.lt.u32 	%p42, %r43, 4;
	@%p42 bra 	$L__BB0_47;
	shl.b32 	%r123, %r145, 2;
	add.s32 	%r125, %r101, %r123;
	ld.shared.f32 	%f278, [%r125];
	add.f32 	%f279, %f278, %f392;
	ld.shared.f32 	%f280, [%r125+4];
	add.f32 	%f281, %f280, %f279;
	ld.shared.f32 	%f282, [%r125+8];
	add.f32 	%f283, %f282, %f281;
	ld.shared.f32 	%f284, [%r125+12];
	add.f32 	%f392, %f284, %f283;
	add.s32 	%r145, %r145, 4;
$L__BB0_47:
	setp.eq.s32 	%p43, %r46, 0;
	@%p43 bra 	$L__BB0_50;
	shl.b32 	%r126, %r145, 2;
	add.s32 	%r148, %r101, %r126;
	neg.s32 	%r147, %r46;
$L__BB0_49:
	.pragma "nounroll";
	ld.shared.f32 	%f285, [%r148];
	add.f32 	%f392, %f285, %f392;
	add.s32 	%r148, %r148, 4;
	add.s32 	%r147, %r147, 1;
	setp.ne.s32 	%p44, %r147, 0;
	@%p44 bra 	$L__BB0_49;
$L__BB0_50:
	st.shared.f32 	[_ZZ12Mean_SD_NormPfS_S_S_iiiE5sdsum], %f392;
$L__BB0_51:
	cvt.rn.f32.s32 	%f286, %r63;
	div.rn.f32 	%f287, %f392, %f286;
	st.global.f32 	[%rd5], %f287;
$L__BB0_52:
	bar.sync 	0;
	mad.lo.s32 	%r55, %r63, %r1, %r2;
	mul.wide.u32 	%rd21, %r55, 4;
	add.s64 	%rd22, %rd2, %rd21;
	ld.global.f32 	%f288, [%rd22];
	ld.global.f32 	%f289, [%rd4];
	sub.f32 	%f290, %f288, %f289;
	ld.global.f32 	%f291, [%rd5];
	div.rn.f32 	%f292, %f290, %f291;
	add.s64 	%rd23, %rd1, %rd21;
	st.global.f32 	[%rd23], %f292;
	setp.lt.s32 	%p45, %r65, 1;
	@%p45 bra 	$L__BB0_66;
	add.s32 	%r56, %r55, %r64;
	mul.lo.s32 	%r57, %r63, %r63;
	mul.wide.u32 	%rd24, %r56, 4;
	add.s64 	%rd6, %rd2, %rd24;
	add.s64 	%rd7, %rd1, %rd24;
	and.b32  	%r58, %r65, 7;
	setp.lt.u32 	%p46, %r65, 8;
	@%p46 bra 	$L__BB0_58;
	and.b32  	%r128, %r65, 2147483640;
	neg.s32 	%r149, %r128;
$L__BB0_55:
	.pragma "nounroll";
	setp.ge.u32 	%p47, %r56, %r57;
	@%p47 bra 	$L__BB0_57;
	ld.global.f32 	%f293, [%rd6];
	ld.global.f32 	%f294, [%rd4];
	sub.f32 	%f295, %f293, %f294;
	ld.global.f32 	%f296, [%rd5];
	div.rn.f32 	%f297, %f295, %f296;
	st.global.f32 	[%rd7], %f297;
	ld.global.f32 	%f298, [%rd6];
	ld.global.f32 	%f299, [%rd4];
	sub.f32 	%f300, %f298, %f299;
	ld.global.f32 	%f301, [%rd5];
	div.rn.f32 	%f302, %f300, %f301;
	st.global.f32 	[%rd7], %f302;
	ld.global.f32 	%f303, [%rd6];
	ld.global.f32 	%f304, [%rd4];
	sub.f32 	%f305, %f303, %f304;
	ld.global.f32 	%f306, [%rd5];
	div.rn.f32 	%f307, %f305, %f306;
	st.global.f32 	[%rd7], %f307;
	ld.global.f32 	%f308, [%rd6];
	ld.global.f32 	%f309, [%rd4];
	sub.f32 	%f310, %f308, %f309;
	ld.global.f32 	%f311, [%rd5];
	div.rn.f32 	%f312, %f310, %f311;
	st.global.f32 	[%rd7], %f312;
	ld.global.f32 	%f313, [%rd6];
	ld.global.f32 	%f314, [%rd4];
	sub.f32 	%f315, %f313, %f314;
	ld.global.f32 	%f316, [%rd5];
	div.rn.f32 	%f317, %f315, %f316;
	st.global.f32 	[%rd7], %f317;
	ld.global.f32 	%f318, [%rd6];
	ld.global.f32 	%f319, [%rd4];
	sub.f32 	%f320, %f318, %f319;
	ld.global.f32 	%f321, [%rd5];
	div.rn.f32 	%f322, %f320, %f321;
	st.global.f32 	[%rd7], %f322;
	ld.global.f32 	%f323, [%rd6];
	ld.global.f32 	%f324, [%rd4];
	sub.f32 	%f325, %f323, %f324;
	ld.global.f32 	%f326, [%rd5];
	div.rn.f32 	%f327, %f325, %f326;
	st.global.f32 	[%rd7], %f327;
	ld.global.f32 	%f328, [%rd6];
	ld.global.f32 	%f329, [%rd4];
	sub.f32 	%f330, %f328, %f329;
	ld.global.f32 	%f331, [%rd5];
	div.rn.f32 	%f332, %f330, %f331;
	st.global.f32 	[%rd7], %f332;
$L__BB0_57:
	add.s32 	%r149, %r149, 8;
	setp.ne.s32 	%p48, %r149, 0;
	@%p48 bra 	$L__BB0_55;
$L__BB0_58:
	setp.eq.s32 	%p49, %r58, 0;
	@%p49 bra 	$L__BB0_66;
	setp.ge.u32 	%p50, %r56, %r57;
	and.b32  	%r62, %r65, 3;
	setp.lt.u32 	%p51, %r58, 4;
	or.pred  	%p52, %p51, %p50;
	@%p52 bra 	$L__BB0_61;
	ld.global.f32 	%f333, [%rd6];
	ld.global.f32 	%f334, [%rd4];
	sub.f32 	%f335, %f333, %f334;
	ld.global.f32 	%f336, [%rd5];
	div.rn.f32 	%f337, %f335, %f336;
	st.global.f32 	[%rd7], %f337;
	ld.global.f32 	%f338, [%rd6];
	ld.global.f32 	%f339, [%rd4];
	sub.f32 	%f340, %f338, %f339;
	ld.global.f32 	%f341, [%rd5];
	div.rn.f32 	%f342, %f340, %f341;
	st.global.f32 	[%rd7], %f342;
	ld.global.f32 	%f343, [%rd6];
	ld.global.f32 	%f344, [%rd4];
	sub.f32 	%f345, %f343, %f344;
	ld.global.f32 	%f346, [%rd5];
	div.rn.f32 	%f347, %f345, %f346;
	st.global.f32 	[%rd7], %f347;
	ld.global.f32 	%f348, [%rd6];
	ld.global.f32 	%f349, [%rd4];
	sub.f32 	%f350, %f348, %f349;
	ld.global.f32 	%f351, [%rd5];
	div.rn.f32 	%f352, %f350, %f351;
	st.global.f32 	[%rd7], %f352;
$L__BB0_61:
	setp.eq.s32 	%p53, %r62, 0;
	@%p53 bra 	$L__BB0_66;
	setp.ge.u32 	%p54, %r56, %r57;
	setp.eq.s32 	%p55, %r62, 1;
	or.pred  	%p56, %p55, %p54;
	@%p56 bra 	$L__BB0_64;
	ld.global.f32 	%f353, [%rd6];
	ld.global.f32 	%f354, [%rd4];
	sub.f32 	%f355, %f353, %f354;
	ld.global.f32 	%f356, [%rd5];
	div.rn.f32 	%f357, %f355, %f356;
	st.global.f32 	[%rd7], %f357;
	ld.global.f32 	%f358, [%rd6];
	ld.global.f32 	%f359, [%rd4];
	sub.f32 	%f360, %f358, %f359;
	ld.global.f32 	%f361, [%rd5];
	div.rn.f32 	%f362, %f360, %f361;
	st.global.f32 	[%rd7], %f362;
$L__BB0_64:
	setp.ge.u32 	%p57, %r56, %r57;
	and.b32  	%r132, %r65, 1;
	setp.eq.b32 	%p58, %r132, 1;
	not.pred 	%p59, %p58;
	or.pred  	%p60, %p59, %p57;
	@%p60 bra 	$L__BB0_66;
	ld.global.f32 	%f363, [%rd6];
	ld.global.f32 	%f364, [%rd4];
	sub.f32 	%f365, %f363, %f364;
	ld.global.f32 	%f366, [%rd5];
	div.rn.f32 	%f367, %f365, %f366;
	st.global.f32 	[%rd7], %f367;
$L__BB0_66:
	ret;

}


// ===== COMPILED SASS (sm_100) =====

	.target	sm_100

	.elftype	@"ET_EXEC"


//--------------------- .note.nv.tkinfo           --------------------------
	.section	.note.nv.tkinfo,"",@"SHT_NOTE"
	.sectionflags	@"SHF_NOTE_NV_TKINFO"
	.tkinfo
        /*0018*/ 	.word	0x00000002
        /*0030*/ 	.string	""
        /*0030*/ 	.string	"ptxas"
        /*0030*/ 	.string	"Cuda compilation tools, release 13.0, V13.0.88"
        /*0030*/ 	.string	"Build cuda_13.0.r13.0/compiler.36424714_0"
        /*0030*/ 	.string	"-arch sm_100 -m 64 "



//--------------------- .note.nv.cuinfo           --------------------------
	.section	.note.nv.cuinfo,"",@"SHT_NOTE"
	.sectionflags	@"SHF_NOTE_NV_CUINFO"
        /*0018*/ 	.short	0x0002
        /*001a*/ 	.short	0x0064
        /*001c*/ 	.short	0x0082
	.zero		2


//--------------------- .nv.info                  --------------------------
	.section	.nv.info,"",@"SHT_CUDA_INFO"
	.align	4


	//----- nvinfo : EIATTR_REGCOUNT
	.align		4
        /*0000*/ 	.byte	0x04, 0x2f
        /*0002*/ 	.short	(.L_1 - .L_0)
	.align		4
.L_0:
        /*0004*/ 	.word	index@(_Z12Mean_SD_NormPfS_S_S_iii)
        /*0008*/ 	.word	0x0000001a


	//----- nvinfo : EIATTR_FRAME_SIZE
	.align		4
.L_1:
        /*000c*/ 	.byte	0x04, 0x11
        /*000e*/ 	.short	(.L_3 - .L_2)
	.align		4
.L_2:
        /*0010*/ 	.word	index@($__internal_0_$__cuda_sm3x_div_rn_noftz_f32_slowpath)
        /*0014*/ 	.word	0x00000000


	//----- nvinfo : EIATTR_FRAME_SIZE
	.align		4
.L_3:
        /*0018*/ 	.byte	0x04, 0x11
        /*001a*/ 	.short	(.L_5 - .L_4)
	.align		4
.L_4:
        /*001c*/ 	.word	index@(_Z12Mean_SD_NormPfS_S_S_iii)
        /*0020*/ 	.word	0x00000000


	//----- nvinfo : EIATTR_MIN_STACK_SIZE
	.align		4
.L_5:
        /*0024*/ 	.byte	0x04, 0x12
        /*0026*/ 	.short	(.L_7 - .L_6)
	.align		4
.L_6:
        /*0028*/ 	.word	index@(_Z12Mean_SD_NormPfS_S_S_iii)
        /*002c*/ 	.word	0x00000000
.L_7:


//--------------------- .nv.compat                --------------------------
	.section	.nv.compat,"",@"SHT_CUDA_COMPAT_INFO"
	.align	4
        /*0000*/ 	.byte	0x02, 0x09, 0x00, 0x00, 0x02, 0x02, 0x01, 0x00, 0x02, 0x05, 0x05, 0x00, 0x03, 0x07, 0x01, 0x01
        /*0010*/ 	.byte	0x02, 0x03, 0x00, 0x00, 0x02, 0x06, 0x01, 0x00, 0x04, 0x0b, 0x08, 0x00, 0x01, 0x00, 0x00, 0x00
        /*0020*/ 	.byte	0x00, 0x00, 0x00, 0x00


//--------------------- .nv.info._Z12Mean_SD_NormPfS_S_S_iii --------------------------
	.section	.nv.info._Z12Mean_SD_NormPfS_S_S_iii,"",@"SHT_CUDA_INFO"
	.sectionflags	@""
	.align	4


	//----- nvinfo : EIATTR_CUDA_API_VERSION
	.align		4
        /*0000*/ 	.byte	0x04, 0x37
        /*0002*/ 	.short	(.L_9 - .L_8)
.L_8:
        /*0004*/ 	.word	0x00000082


	//----- nvinfo : EIATTR_KPARAM_INFO
	.align		4
.L_9:
        /*0008*/ 	.byte	0x04, 0x17
        /*000a*/ 	.short	(.L_11 - .L_10)
.L_10:
        /*000c*/ 	.word	0x00000000
        /*0010*/ 	.short	0x0006
        /*0012*/ 	.short	0x0028
        /*0014*/ 	.byte	0x00, 0xf0, 0x11, 0x00


	//----- nvinfo : EIATTR_KPARAM_INFO
	.align		4
.L_11:
        /*0018*/ 	.byte	0x04, 0x17
        /*001a*/ 	.short	(.L_13 - .L_12)
.L_12:
        /*001c*/ 	.word	0x00000000
        /*0020*/ 	.short	0x0005
        /*0022*/ 	.short	0x0024
        /*0024*/ 	.byte	0x00, 0xf0, 0x11, 0x00


	//----- nvinfo : EIATTR_KPARAM_INFO
	.align		4
.L_13:
        /*0028*/ 	.byte	0x04, 0x17
        /*002a*/ 	.short	(.L_15 - .L_14)
.L_14:
        /*002c*/ 	.word	0x00000000
        /*0030*/ 	.short	0x0004
        /*0032*/ 	.short	0x0020
        /*0034*/ 	.byte	0x00, 0xf0, 0x11, 0x00


	//----- nvinfo : EIATTR_KPARAM_INFO
	.align		4
.L_15:
        /*0038*/ 	.byte	0x04, 0x17
        /*003a*/ 	.short	(.L_17 - .L_16)
.L_16:
        /*003c*/ 	.word	0x00000000
        /*0040*/ 	.short	0x0003
        /*0042*/ 	.short	0x0018
        /*0044*/ 	.byte	0x00, 0xf5, 0x21, 0x00


	//----- nvinfo : EIATTR_KPARAM_INFO
	.align		4
.L_17:
        /*0048*/ 	.byte	0x04, 0x17
        /*004a*/ 	.short	(.L_19 - .L_18)
.L_18:
        /*004c*/ 	.word	0x00000000
        /*0050*/ 	.short	0x0002
        /*0052*/ 	.short	0x0010
        /*0054*/ 	.byte	0x00, 0xf5, 0x21, 0x00


	//----- nvinfo : EIATTR_KPARAM_INFO
	.align		4
.L_19:
        /*0058*/ 	.byte	0x04, 0x17
        /*005a*/ 	.short	(.L_21 - .L_20)
.L_20:
        /*005c*/ 	.word	0x00000000
        /*0060*/ 	.short	0x0001
        /*0062*/ 	.short	0x0008
        /*0064*/ 	.byte	0x00, 0xf5, 0x21, 0x00


	//----- nvinfo : EIATTR_KPARAM_INFO
	.align		4
.L_21:
        /*0068*/ 	.byte	0x04, 0x17
        /*006a*/ 	.short	(.L_23 - .L_22)
.L_22:
        /*006c*/ 	.word	0x00000000
        /*0070*/ 	.short	0x0000
        /*0072*/ 	.short	0x0000
        /*0074*/ 	.byte	0x00, 0xf5, 0x21, 0x00


	//----- nvinfo : EIATTR_SPARSE_MMA_MASK
	.align		4
.L_23:
        /*0078*/ 	.byte	0x03, 0x50
        /*007a*/ 	.short	0x0000


	//----- nvinfo : EIATTR_MAXREG_COUNT
	.align		4
        /*007c*/ 	.byte	0x03, 0x1b
        /*007e*/ 	.short	0x00ff


	//----- nvinfo : EIATTR_NUM_BARRIERS
	.align		4
        /*0080*/ 	.byte	0x02, 0x4c
        /*0082*/ 	.byte	0x01
	.zero		1


	//----- nvinfo : EIATTR_MERCURY_ISA_VERSION
	.align		4
        /*0084*/ 	.byte	0x03, 0x5f
        /*0086*/ 	.short	0x0101


	//----- nvinfo : EIATTR_VRC_CTA_INIT_COUNT
	.align		4
        /*0088*/ 	.byte	0x02, 0x4a
	.zero		1
	.zero		1


	//----- nvinfo : EIATTR_EXIT_INSTR_OFFSETS
	.align		4
        /*008c*/ 	.byte	0x04, 0x1c
        /*008e*/ 	.short	(.L_25 - .L_24)


	//   ....[0]....
.L_24:
        /*0090*/ 	.word	0x00001be0


	//   ....[1]....
        /*0094*/ 	.word	0x00002660


	//   ....[2]....
        /*0098*/ 	.word	0x00002b90


	//   ....[3]....
        /*009c*/ 	.word	0x00002e70


	//   ....[4]....
        /*00a0*/ 	.word	0x00002fa0


	//----- nvinfo : EIATTR_CRS_STACK_SIZE
	.align		4
.L_25:
        /*00a4*/ 	.byte	0x04, 0x1e
        /*00a6*/ 	.short	(.L_27 - .L_26)
.L_26:
        /*00a8*/ 	.word	0x00000000


	//----- nvinfo : EIATTR_CBANK_PARAM_SIZE
	.align		4
.L_27:
        /*00ac*/ 	.byte	0x03, 0x19
        /*00ae*/ 	.short	0x002c


	//----- nvinfo : EIATTR_PARAM_CBANK
	.align		4
        /*00b0*/ 	.byte	0x04, 0x0a
        /*00b2*/ 	.short	(.L_29 - .L_28)
	.align		4
.L_28:
        /*00b4*/ 	.word	index@(.nv.constant0._Z12Mean_SD_NormPfS_S_S_iii)
        /*00b8*/ 	.short	0x0380
        /*00ba*/ 	.short	0x002c


	//----- nvinfo : EIATTR_SW_WAR
	.align		4
.L_29:
        /*00bc*/ 	.byte	0x04, 0x36
        /*00be*/ 	.short	(.L_31 - .L_30)
.L_30:
        /*00c0*/ 	.word	0x00000008
.L_31:


//--------------------- .nv.callgraph             --------------------------
	.section	.nv.callgraph,"",@"SHT_CUDA_CALLGRAPH"
	.align	4
	.sectionentsize	8
	.align		4
        /*0000*/ 	.word	0x00000000
	.align		4
        /*0004*/ 	.word	0xffffffff
	.align		4
        /*0008*/ 	.word	0x00000000
	.align		4
        /*000c*/ 	.word	0xfffffffe
	.align		4
        /*0010*/ 	.word	0x00000000
	.align		4
        /*0014*/ 	.word	0xfffffffd
	.align		4
        /*0018*/ 	.word	0x00000000
	.align		4
        /*001c*/ 	.word	0xfffffffc


//--------------------- .text._Z12Mean_SD_NormPfS_S_S_iii --------------------------
	.section	.text._Z12Mean_SD_NormPfS_S_S_iii,"ax",@progbits
	.align	128
        .global         _Z12Mean_SD_NormPfS_S_S_iii
        .type           _Z12Mean_SD_NormPfS_S_S_iii,@function
        .size           _Z12Mean_SD_NormPfS_S_S_iii,(.L_x_84 - _Z12Mean_SD_NormPfS_S_S_iii)
        .other          _Z12Mean_SD_NormPfS_S_S_iii,@"STO_CUDA_ENTRY STV_DEFAULT"
_Z12Mean_SD_NormPfS_S_S_iii:
.text._Z12Mean_SD_NormPfS_S_S_iii:
[----:B------:R-:W-:Y:S01]  /*0000*/  LDC R1, c[0x0][0x37c] ;  /* 0x0000df00ff017b82 */ /* 0x000fe20000000800 */
[----:B------:R-:W0:Y:S01]  /*0010*/  S2R R0, SR_CTAID.X ;  /* 0x0000000000007919 */ /* 0x000e220000002500 */
[----:B------:R-:W0:Y:S06]  /*0020*/  LDCU UR4, c[0x0][0x360] ;  /* 0x00006c00ff0477ac */ /* 0x000e2c0008000800 */
[----:B------:R-:W1:Y:S01]  /*0030*/  S2UR UR5, SR_CTAID.Y ;  /* 0x00000000000579c3 */ /* 0x000e620000002600 */
[----:B------:R-:W0:Y:S01]  /*0040*/  S2R R5, SR_TID.X ;  /* 0x0000000000057919 */ /* 0x000e220000002100 */
[----:B------:R-:W2:Y:S01]  /*0050*/  LDCU UR8, c[0x0][0x3a0] ;  /* 0x00007400ff0877ac */ /* 0x000ea20008000800 */
[----:B------:R-:W1:Y:S01]  /*0060*/  S2R R3, SR_TID.Y ;  /* 0x0000000000037919 */ /* 0x000e620000002200 */
[----:B------:R-:W3:Y:S04]  /*0070*/  LDCU.64 UR10, c[0x0][0x358] ;  /* 0x00006b00ff0a77ac */ /* 0x000ee80008000a00 */
[----:B------:R-:W1:Y:S08]  /*0080*/  LDC R4, c[0x0][0x364] ;  /* 0x0000d900ff047b82 */ /* 0x000e700000000800 */
[----:B------:R-:W4:Y:S01]  /*0090*/  LDC.64 R22, c[0x0][0x380] ;  /* 0x0000e000ff167b82 */ /* 0x000f220000000a00 */
[----:B0-----:R-:W-:-:S02]  /*00a0*/  IMAD R2, R0, UR4, R5 ;  /* 0x0000000400027c24 */ /* 0x001fc4000f8e0205 */
[----:B-1----:R-:W-:-:S04]  /*00b0*/  IMAD R5, R4, UR5, R3 ;  /* 0x0000000504057c24 */ /* 0x002fc8000f8e0203 */
[----:B--2---:R-:W-:-:S04]  /*00c0*/  IMAD R5, R5, UR8, R2 ;  /* 0x0000000805057c24 */ /* 0x004fc8000f8e0202 */
[----:B----4-:R-:W-:Y:S01]  /*00d0*/  IMAD.WIDE.U32 R22, R5, 0x4, R22 ;  /* 0x0000000405167825 */ /* 0x010fe200078e0016 */
[----:B------:R-:W-:Y:S06]  /*00e0*/  BAR.SYNC.DEFER_BLOCKING 0x0 ;  /* 0x0000000000007b1d */ /* 0x000fec0000010000 */
[----:B---3--:R-:W2:Y:S02]  /*00f0*/  LDG.E R2, desc[UR10][R22.64] ;  /* 0x0000000a16027981 */ /* 0x008ea4000c1e1900 */
[----:B------:R-:W0:Y:S01]  /*0100*/  S2UR UR5, SR_CgaCtaId ;  /* 0x00000000000579c3 */ /* 0x000e220000008800 */
[----:B------:R-:W-:Y:S01]  /*0110*/  UMOV UR4, 0x400 ;  /* 0x0000040000047882 */ /* 0x000fe20000000000 */
[----:B------:R-:W-:-:S02]  /*0120*/  UISETP.GE.AND UP0, UPT, UR8, 0x1, UPT ;  /* 0x000000010800788c */ /* 0x000fc4000bf06270 */
[----:B------:R-:W-:-:S04]  /*0130*/  UIADD3 UR4, UPT, UPT, UR4, 0x10, URZ ;  /* 0x0000001004047890 */ /* 0x000fc8000fffe0ff */
[----:B0-----:R-:W-:-:S06]  /*0140*/  ULEA UR5, UR5, UR4, 0x18 ;  /* 0x0000000405057291 */ /* 0x001fcc000f8ec0ff */
[----:B------:R-:W-:-:S05]  /*0150*/  LEA R9, R3, UR5, 0x2 ;  /* 0x0000000503097c11 */ /* 0x000fca000f8e10ff */
[----:B--2---:R0:W-:Y:S01]  /*0160*/  STS [R9], R2 ;  /* 0x0000000209007388 */ /* 0x0041e20000000800 */
[----:B------:R-:W-:Y:S05]  /*0170*/  BRA.U !UP0, `(.L_x_0) ;  /* 0x0000000108547547 */ /* 0x000fea000b800000 */
[----:B------:R-:W1:Y:S01]  /*0180*/  LDC.64 R6, c[0x0][0x380] ;  /* 0x0000e000ff067b82 */ /* 0x000e620000000a00 */
[----:B------:R-:W2:Y:S01]  /*0190*/  LDCU UR4, c[0x0][0x3a4] ;  /* 0x00007480ff0477ac */ /* 0x000ea20008000800 */
[----:B------:R-:W3:Y:S01]  /*01a0*/  LDCU.64 UR6, c[0x0][0x3a0] ;  /* 0x00007400ff0677ac */ /* 0x000ee20008000a00 */
[----:B------:R-:W-:Y:S01]  /*01b0*/  UIMAD UR9, UR8, UR8, URZ ;  /* 0x00000008080972a4 */ /* 0x000fe2000f8e02ff */
[----:B--2---:R-:W-:Y:S01]  /*01c0*/  IADD3 R8, PT, PT, R3, UR4, RZ ;  /* 0x0000000403087c10 */ /* 0x004fe2000fffe0ff */
[----:B---3--:R-:W-:-:S10]  /*01d0*/  UMOV UR4, URZ ;  /* 0x000000ff00047c82 */ /* 0x008fd40008000000 */
.L_x_3:
[----:B------:R-:W-:Y:S01]  /*01e0*/  IADD3 R4, PT, PT, R8, UR4, RZ ;  /* 0x0000000408047c10 */ /* 0x000fe2000fffe0ff */
[----:B------:R-:W-:Y:S01]  /*01f0*/  UMOV UR8, UR6 ;  /* 0x0000000600087c82 */ /* 0x000fe20008000000 */
[----:B------:R-:W-:Y:S01]  /*0200*/  UIADD3 UR4, UPT, UPT, UR4, UR7, URZ ;  /* 0x0000000704047290 */ /* 0x000fe2000fffe0ff */
[----:B------:R-:W-:Y:S02]  /*0210*/  BSSY.RECONVERGENT B0, `(.L_x_1) ;  /* 0x000000a000007945 */ /* 0x000fe40003800200 */
[----:B------:R-:W-:Y:S01]  /*0220*/  IMAD R5, R4, UR8, RZ ;  /* 0x0000000804057c24 */ /* 0x000fe2000f8e02ff */
[----:B------:R-:W-:-:S04]  /*0230*/  UISETP.GE.AND UP0, UPT, UR4, UR8, UPT ;  /* 0x000000080400728c */ /* 0x000fc8000bf06270 */
[----:B------:R-:W-:-:S04]  /*0240*/  IADD3 R4, PT, PT, R5, R0, RZ ;  /* 0x0000000005047210 */ /* 0x000fc80007ffe0ff */
[----:B------:R-:W-:-:S13]  /*0250*/  ISETP.GE.AND P0, PT, R4, UR9, PT ;  /* 0x0000000904007c0c */ /* 0x000fda000bf06270 */
[----:B--2---:R-:W-:Y:S05]  /*0260*/  @P0 BRA `(.L_x_2) ;  /* 0x0000000000100947 */ /* 0x004fea0003800000 */
[----:B-1----:R-:W-:-:S06]  /*0270*/  IMAD.WIDE R4, R5, 0x4, R6 ;  /* 0x0000000405047825 */ /* 0x002fcc00078e0206 */
[----:B------:R-:W0:Y:S02]  /*0280*/  LDG.E R5, desc[UR10][R4.64] ;  /* 0x0000000a04057981 */ /* 0x000e24000c1e1900 */
[----:B0-----:R-:W-:-:S05]  /*0290*/  FADD R2, R2, R5 ;  /* 0x0000000502027221 */ /* 0x001fca0000000000 */
[----:B------:R2:W-:Y:S02]  /*02a0*/  STS [R9], R2 ;  /* 0x0000000209007388 */ /* 0x0005e40000000800 */
.L_x_2:
[----:B------:R-:W-:Y:S05]  /*02b0*/  BSYNC.RECONVERGENT B0 ;  /* 0x0000000000007941 */ /* 0x000fea0003800200 */
.L_x_1:
[----:B------:R-:W-:Y:S05]  /*02c0*/  BRA.U !UP0, `(.L_x_3) ;  /* 0xfffffffd08c47547 */ /* 0x000fea000b83ffff */
.L_x_0:
[----:B------:R-:W3:Y:S01]  /*02d0*/  LDC.64 R20, c[0x0][0x390] ;  /* 0x0000e400ff147b82 */ /* 0x000ee20000000a00 */
[----:B------:R-:W-:Y:S01]  /*02e0*/  ISETP.NE.AND P0, PT, R3, RZ, PT ;  /* 0x000000ff0300720c */ /* 0x000fe20003f05270 */
[----:B------:R-:W-:Y:S01]  /*02f0*/  BSSY.RECONVERGENT B2, `(.L_x_4) ;  /* 0x000005f000027945 */ /* 0x000fe20003800200 */
[----:B---3--:R-:W-:-:S11]  /*0300*/  IMAD.WIDE.U32 R20, R0, 0x4, R20 ;  /* 0x0000000400147825 */ /* 0x008fd600078e0014 */
[----:B------:R-:W-:Y:S05]  /*0310*/  @P0 BRA `(.L_x_5) ;  /* 0x0000000400700947 */ /* 0x000fea0003800000 */
[----:B------:R-:W3:Y:S01]  /*0320*/  S2UR UR4, SR_CgaCtaId ;  /* 0x00000000000479c3 */ /* 0x000ee20000008800 */
[----:B------:R-:W-:Y:S01]  /*0330*/  UMOV UR6, 0x400 ;  /* 0x0000040000067882 */ /* 0x000fe20000000000 */
[----:B------:R-:W4:Y:S02]  /*0340*/  LDCU UR7, c[0x0][0x3a4] ;  /* 0x00007480ff0777ac */ /* 0x000f240008000800 */
[----:B----4-:R-:W-:Y:S02]  /*0350*/  UISETP.GE.AND UP0, UPT, UR7, 0x1, UPT ;  /* 0x000000010700788c */ /* 0x010fe4000bf06270 */
[----:B---3--:R-:W-:-:S09]  /*0360*/  ULEA UR6, UR4, UR6, 0x18 ;  /* 0x0000000604067291 */ /* 0x008fd2000f8ec0ff */
[----:B------:R-:W3:Y:S01]  /*0370*/  LDS R19, [UR6] ;  /* 0x00000006ff137984 */ /* 0x000ee20008000800 */
[----:B------:R-:W-:Y:S05]  /*0380*/  BRA.U !UP0, `(.L_x_6) ;  /* 0x00000005081c7547 */ /* 0x000fea000b800000 */
[----:B------:R-:W-:Y:S02]  /*0390*/  UISETP.GE.U32.AND UP1, UPT, UR7, 0x10, UPT ;  /* 0x000000100700788c */ /* 0x000fe4000bf26070 */
[----:B------:R-:W-:Y:S01]  /*03a0*/  ULOP3.LUT UR9, UR7, 0xf, URZ, 0xc0, !UPT ;  /* 0x0000000f07097892 */ /* 0x000fe2000f8ec0ff */
[----:B------:R-:W-:-:S03]  /*03b0*/  UMOV UR4, URZ ;  /* 0x000000ff00047c82 */ /* 0x000fc60008000000 */
[----:B------:R-:W-:-:S03]  /*03c0*/  UISETP.NE.AND UP0, UPT, UR9, URZ, UPT ;  /* 0x000000ff0900728c */ /* 0x000fc6000bf05270 */
[----:B------:R-:W-:Y:S08]  /*03d0*/  BRA.U !UP1, `(.L_x_7) ;  /* 0x00000001096c7547 */ /* 0x000ff0000b800000 */
[----:B------:R-:W-:Y:S02]  /*03e0*/  ULOP3.LUT UR4, UR7, 0x7ffffff0, URZ, 0xc0, !UPT ;  /* 0x7ffffff007047892 */ /* 0x000fe4000f8ec0ff */
[----:B------:R-:W-:Y:S02]  /*03f0*/  UIADD3 UR12, UPT, UPT, UR5, 0x20, URZ ;  /* 0x00000020050c7890 */ /* 0x000fe4000fffe0ff */
[----:B------:R-:W-:-:S12]  /*0400*/  UIADD3 UR13, UPT, UPT, -UR4, URZ, URZ ;  /* 0x000000ff040d7290 */ /* 0x000fd8000fffe1ff */
.L_x_8:
[----:B-1----:R-:W3:Y:S01]  /*0410*/  LDS.128 R4, [UR12+-0x20] ;  /* 0xffffe00cff047984 */ /* 0x002ee20008000c00 */
[----:B------:R-:W-:-:S03]  /*0420*/  UIADD3 UR13, UPT, UPT, UR13, 0x10, URZ ;  /* 0x000000100d0d7890 */ /* 0x000fc6000fffe0ff */
[----:B0-2---:R-:W0:Y:S01]  /*0430*/  LDS.128 R8, [UR12+-0x10] ;  /* 0xfffff00cff087984 */ /* 0x005e220008000c00 */
[----:B------:R-:W-:-:S03]  /*0440*/  UISETP.NE.AND UP1, UPT, UR13, URZ, UPT ;  /* 0x000000ff0d00728c */ /* 0x000fc6000bf25270 */
[----:B------:R-:W1:Y:S01]  /*0450*/  LDS.128 R12, [UR12] ;  /* 0x0000000cff0c7984 */ /* 0x000e620008000c00 */
[----:B---3--:R-:W-:-:S03]  /*0460*/  FADD R4, R4, R19 ;  /* 0x0000001304047221 */ /* 0x008fc60000000000 */
[----:B------:R-:W2:Y:S01]  /*0470*/  LDS.128 R16, [UR12+0x10] ;  /* 0x0000100cff107984 */ /* 0x000ea20008000c00 */
[----:B------:R-:W-:Y:S01]  /*0480*/  UIADD3 UR12, UPT, UPT, UR12, 0x40, URZ ;  /* 0x000000400c0c7890 */ /* 0x000fe2000fffe0ff */
[----:B------:R-:W-:-:S04]  /*0490*/  FADD R5, R5, R4 ;  /* 0x0000000405057221 */ /* 0x000fc80000000000 */
[----:B------:R-:W-:-:S04]  /*04a0*/  FADD R6, R6, R5 ;  /* 0x0000000506067221 */ /* 0x000fc80000000000 */
[----:B------:R-:W-:-:S04]  /*04b0*/  FADD R7, R7, R6 ;  /* 0x0000000607077221 */ /* 0x000fc80000000000 */
[----:B0-----:R-:W-:-:S04]  /*04c0*/  FADD R8, R7, R8 ;  /* 0x0000000807087221 */ /* 0x001fc80000000000 */
[----:B------:R-:W-:-:S04]  /*04d0*/  FADD R9, R9, R8 ;  /* 0x0000000809097221 */ /* 0x000fc80000000000 */
[----:B------:R-:W-:-:S04]  /*04e0*/  FADD R10, R10, R9 ;  /* 0x000000090a0a7221 */ /* 0x000fc80000000000 */
[----:B------:R-:W-:-:S04]  /*04f0*/  FADD R11, R11, R10 ;  /* 0x0000000a0b0b7221 */ /* 0x000fc80000000000 */
[----:B-1----:R-:W-:-:S04]  /*0500*/  FADD R12, R11, R12 ;  /* 0x0000000c0b0c7221 */ /* 0x002fc80000000000 */
[----:B------:R-:W-:-:S04]  /*0510*/  FADD R13, R13, R12 ;  /* 0x0000000c0d0d7221 */ /* 0x000fc80000000000 */
[----:B------:R-:W-:-:S04]  /*0520*/  FADD R14, R14, R13 ;  /* 0x0000000d0e0e7221 */ /* 0x000fc80000000000 */
[----:B------:R-:W-:-:S04]  /*0530*/  FADD R15, R15, R14 ;  /* 0x0000000e0f0f7221 */ /* 0x000fc80000000000 */
[----:B--2---:R-:W-:-:S04]  /*0540*/  FADD R16, R15, R16 ;  /* 0x000000100f107221 */ /* 0x004fc80000000000 */
[----:B------:R-:W-:-:S04]  /*0550*/  FADD R17, R17, R16 ;  /* 0x0000001011117221 */ /* 0x000fc80000000000 */
[----:B------:R-:W-:-:S04]  /*0560*/  FADD R18, R18, R17 ;  /* 0x0000001112127221 */ /* 0x000fc80000000000 */
[----:B------:R-:W-:Y:S01]  /*0570*/  FADD R19, R19, R18 ;  /* 0x0000001213137221 */ /* 0x000fe20000000000 */
[----:B------:R-:W-:Y:S06]  /*0580*/  BRA.U UP1, `(.L_x_8) ;  /* 0xfffffffd01a07547 */ /* 0x000fec000b83ffff */
.L_x_7:
[----:B------:R-:W-:Y:S05]  /*0590*/  BRA.U !UP0, `(.L_x_9) ;  /* 0x0000000108947547 */ /* 0x000fea000b800000 */
[----:B------:R-:W-:Y:S02]  /*05a0*/  UISETP.GE.U32.AND UP0, UPT, UR9, 0x8, UPT ;  /* 0x000000080900788c */ /* 0x000fe4000bf06070 */
[----:B------:R-:W-:-:S04]  /*05b0*/  ULOP3.LUT UR12, UR7, 0x7, URZ, 0xc0, !UPT ;  /* 0x00000007070c7892 */ /* 0x000fc8000f8ec0ff */
[----:B------:R-:W-:-:S03]  /*05c0*/  UISETP.NE.AND UP1, UPT, UR12, URZ, UPT ;  /* 0x000000ff0c00728c */ /* 0x000fc6000bf25270 */
[----:B------:R-:W-:Y:S08]  /*05d0*/  BRA.U !UP0, `(.L_x_10) ;  /* 0x0000000108307547 */ /* 0x000ff0000b800000 */
[----:B------:R-:W-:Y:S02]  /*05e0*/  ULEA UR9, UR4, UR5, 0x2 ;  /* 0x0000000504097291 */ /* 0x000fe4000f8e10ff */
[----:B------:R-:W-:-:S07]  /*05f0*/  UIADD3 UR4, UPT, UPT, UR4, 0x8, URZ ;  /* 0x0000000804047890 */ /* 0x000fce000fffe0ff */
[----:B-1----:R-:W3:Y:S04]  /*0600*/  LDS.128 R4, [UR9] ;  /* 0x00000009ff047984 */ /* 0x002ee80008000c00 */
[----:B0-2---:R-:W0:Y:S01]  /*0610*/  LDS.128 R8, [UR9+0x10] ;  /* 0x00001009ff087984 */ /* 0x005e220008000c00 */
[----:B---3--:R-:W-:-:S04]  /*0620*/  FADD R4, R19, R4 ;  /* 0x0000000413047221 */ /* 0x008fc80000000000 */
[----:B------:R-:W-:-:S04]  /*0630*/  FADD R5, R4, R5 ;  /* 0x0000000504057221 */ /* 0x000fc80000000000 */
[----:B------:R-:W-:-:S04]  /*0640*/  FADD R6, R5, R6 ;  /* 0x0000000605067221 */ /* 0x000fc80000000000 */
[----:B------:R-:W-:-:S04]  /*0650*/  FADD R7, R6, R7 ;  /* 0x0000000706077221 */ /* 0x000fc80000000000 */
[----:B0-----:R-:W-:-:S04]  /*0660*/  FADD R8, R7, R8 ;  /* 0x0000000807087221 */ /* 0x001fc80000000000 */
[----:B------:R-:W-:-:S04]  /*0670*/  FADD R9, R8, R9 ;  /* 0x0000000908097221 */ /* 0x000fc80000000000 */
[----:B------:R-:W-:-:S04]  /*0680*/  FADD R10, R9, R10 ;  /* 0x0000000a090a7221 */ /* 0x000fc80000000000 */
[----:B------:R-:W-:-:S07]  /*0690*/  FADD R19, R10, R11 ;  /* 0x0000000b0a137221 */ /* 0x000fce0000000000 */
.L_x_10:
[----:B------:R-:W-:Y:S05]  /*06a0*/  BRA.U !UP1, `(.L_x_9) ;  /* 0x0000000109507547 */ /* 0x000fea000b800000 */
[----:B------:R-:W-:Y:S02]  /*06b0*/  UISETP.GE.U32.AND UP0, UPT, UR12, 0x4, UPT ;  /* 0x000000040c00788c */ /* 0x000fe4000bf06070 */
[----:B------:R-:W-:-:S04]  /*06c0*/  ULOP3.LUT UR7, UR7, 0x3, URZ, 0xc0, !UPT ;  /* 0x0000000307077892 */ /* 0x000fc8000f8ec0ff */
[----:B------:R-:W-:-:S03]  /*06d0*/  UISETP.NE.AND UP1, UPT, UR7, URZ, UPT ;  /* 0x000000ff0700728c */ /* 0x000fc6000bf25270 */
[----:B------:R-:W-:Y:S08]  /*06e0*/  BRA.U !UP0, `(.L_x_11) ;  /* 0x00000001081c7547 */ /* 0x000ff0000b800000 */
[----:B------:R-:W-:Y:S02]  /*06f0*/  ULEA UR9, UR4, UR5, 0x2 ;  /* 0x0000000504097291 */ /* 0x000fe4000f8e10ff */
[----:B------:R-:W-:-:S07]  /*0700*/  UIADD3 UR4, UPT, UPT, UR4, 0x4, URZ ;  /* 0x0000000404047890 */ /* 0x000fce000fffe0ff */
[----:B-1----:R-:W3:Y:S02]  /*0710*/  LDS.128 R4, [UR9] ;  /* 0x00000009ff047984 */ /* 0x002ee40008000c00 */
[----:B---3--:R-:W-:-:S04]  /*0720*/  FADD R4, R19, R4 ;  /* 0x0000000413047221 */ /* 0x008fc80000000000 */
[----:B------:R-:W-:-:S04]  /*0730*/  FADD R5, R4, R5 ;  /* 0x0000000504057221 */ /* 0x000fc80000000000 */
[----:B------:R-:W-:-:S04]  /*0740*/  FADD R6, R5, R6 ;  /* 0x0000000605067221 */ /* 0x000fc80000000000 */
[----:B------:R-:W-:-:S07]  /*0750*/  FADD R19, R6, R7 ;  /* 0x0000000706137221 */ /* 0x000fce0000000000 */
.L_x_11:
[----:B------:R-:W-:Y:S05]  /*0760*/  BRA.U !UP1, `(.L_x_9) ;  /* 0x0000000109207547 */ /* 0x000fea000b800000 */
[----:B------:R-:W-:Y:S02]  /*0770*/  ULEA UR4, UR4, UR5, 0x2 ;  /* 0x0000000504047291 */ /* 0x000fe4000f8e10ff */
[----:B------:R-:W-:-:S12]  /*0780*/  UIADD3 UR7, UPT, UPT, -UR7, URZ, URZ ;  /* 0x000000ff07077290 */ /* 0x000fd8000fffe1ff */
.L_x_12:
[----:B0-2---:R-:W3:Y:S01]  /*0790*/  LDS R2, [UR4] ;  /* 0x00000004ff027984 */ /* 0x005ee20008000800 */
[----:B------:R-:W-:Y:S02]  /*07a0*/  UIADD3 UR7, UPT, UPT, UR7, 0x1, URZ ;  /* 0x0000000107077890 */ /* 0x000fe4000fffe0ff */
[----:B------:R-:W-:Y:S02]  /*07b0*/  UIADD3 UR4, UPT, UPT, UR4, 0x4, URZ ;  /* 0x0000000404047890 */ /* 0x000fe4000fffe0ff */
[----:B------:R-:W-:Y:S01]  /*07c0*/  UISETP.NE.AND UP0, UPT, UR7, URZ, UPT ;  /* 0x000000ff0700728c */ /* 0x000fe2000bf05270 */
[----:B---3--:R-:W-:-:S08]  /*07d0*/  FADD R19, R2, R19 ;  /* 0x0000001302137221 */ /* 0x008fd00000000000 */
[----:B------:R-:W-:Y:S05]  /*07e0*/  BRA.U UP0, `(.L_x_12) ;  /* 0xfffffffd00e87547 */ /* 0x000fea000b83ffff */
.L_x_9:
[----:B---3--:R4:W-:Y:S02]  /*07f0*/  STS [UR6], R19 ;  /* 0x00000013ff007988 */ /* 0x0089e40008000806 */
.L_x_6:
[----:B0-2---:R-:W-:-:S04]  /*0800*/  I2FP.F32.S32 R9, UR8 ;  /* 0x0000000800097c45 */ /* 0x005fc80008201400 */
[----:B------:R-:W0:Y:S08]  /*0810*/  MUFU.RCP R2, R9 ;  /* 0x0000000900027308 */ /* 0x000e300000001000 */
[----:B---3--:R-:W2:Y:S01]  /*0820*/  FCHK P0, R19, R9 ;  /* 0x0000000913007302 */ /* 0x008ea20000000000 */
[----:B0-----:R-:W-:-:S04]  /*0830*/  FFMA R5, -R9, R2, 1 ;  /* 0x3f80000009057423 */ /* 0x001fc80000000102 */
[----:B------:R-:W-:-:S04]  /*0840*/  FFMA R2, R2, R5, R2 ;  /* 0x0000000502027223 */ /* 0x000fc80000000002 */
[----:B------:R-:W-:-:S04]  /*0850*/  FFMA R4, R2, R19, RZ ;  /* 0x0000001302047223 */ /* 0x000fc800000000ff */
[----:B------:R-:W-:-:S04]  /*0860*/  FFMA R5, -R9, R4, R19 ;  /* 0x0000000409057223 */ /* 0x000fc80000000113 */
[----:B------:R-:W-:Y:S01]  /*0870*/  FFMA R5, R2, R5, R4 ;  /* 0x0000000502057223 */ /* 0x000fe20000000004 */
[----:B--2---:R-:W-:Y:S06]  /*0880*/  @!P0 BRA `(.L_x_13) ;  /* 0x0000000000108947 */ /* 0x004fec0003800000 */
[----:B------:R-:W-:Y:S02]  /*0890*/  MOV R2, R19 ;  /* 0x0000001300027202 */ /* 0x000fe40000000f00 */
[----:B------:R-:W-:-:S07]  /*08a0*/  MOV R12, 0x8c0 ;  /* 0x000008c0000c7802 */ /* 0x000fce0000000f00 */
[----:B-1--4-:R-:W-:Y:S05]  /*08b0*/  CALL.REL.NOINC `($__internal_0_$__cuda_sm3x_div_rn_noftz_f32_slowpath) ;  /* 0x0000002400bc7944 */ /* 0x012fea0003c00000 */
[----:B------:R-:W-:-:S07]  /*08c0*/  MOV R5, R9 ;  /* 0x0000000900057202 */ /* 0x000fce0000000f00 */
.L_x_13:
[----:B------:R3:W-:Y:S02]  /*08d0*/  STG.E desc[UR10][R20.64], R5 ;  /* 0x0000000514007986 */ /* 0x0007e4000c10190a */
.L_x_5:
[----:B------:R-:W-:Y:S05]  /*08e0*/  BSYNC.RECONVERGENT B2 ;  /* 0x0000000000027941 */ /* 0x000fea0003800200 */
.L_x_4:
[----:B------:R-:W-:Y:S06]  /*08f0*/  BAR.SYNC.DEFER_BLOCKING 0x0 ;  /* 0x0000000000007b1d */ /* 0x000fec0000010000 */
[----:B------:R-:W5:Y:S04]  /*0900*/  LDG.E R23, desc[UR10][R22.64] ;  /* 0x0000000a16177981 */ /* 0x000f68000c1e1900 */
[----:B0-2---:R-:W5:Y:S01]  /*0910*/  LDG.E R2, desc[UR10][R20.64] ;  /* 0x0000000a14027981 */ /* 0x005f62000c1e1900 */
[----:B------:R-:W-:Y:S01]  /*0920*/  BSSY.RECONVERGENT B0, `(.L_x_14) ;  /* 0x0000046000007945 */ /* 0x000fe20003800200 */
[----:B-1----:R-:W-:-:S02]  /*0930*/  HFMA2 R6, -RZ, RZ, 1.875, 0 ;  /* 0x3f800000ff067431 */ /* 0x002fc400000001ff */
[----:B-----5:R-:W-:-:S05]  /*0940*/  FADD R4, R23, -R2 ;  /* 0x8000000217047221 */ /* 0x020fca0000000000 */
[----:B------:R-:W-:-:S13]  /*0950*/  FSETP.NEU.AND P0, PT, R4, 1, PT ;  /* 0x3f8000000400780b */ /* 0x000fda0003f0d000 */
[----:B------:R-:W-:Y:S05]  /*0960*/  @!P0 BRA `(.L_x_15) ;  /* 0x0000000400048947 */ /* 0x000fea0003800000 */
[----:B------:R-:W-:-:S13]  /*0970*/  FSETP.NAN.AND P0, PT, |R4|, |R4|, PT ;  /* 0x400000040400720b */ /* 0x000fda0003f08200 */
[----:B------:R-:W-:Y:S01]  /*0980*/  @P0 FADD R6, R4, 2 ;  /* 0x4000000004060421 */ /* 0x000fe20000000000 */
[----:B------:R-:W-:Y:S06]  /*0990*/  @P0 BRA `(.L_x_15) ;  /* 0x0000000000f80947 */ /* 0x000fec0003800000 */
[C---:B---3--:R-:W-:Y:S01]  /*09a0*/  FMUL R5, |R4|.reuse, 16777216 ;  /* 0x4b80000004057820 */ /* 0x048fe20000400200 */
[----:B------:R-:W-:Y:S02]  /*09b0*/  FSETP.GEU.AND P0, PT, |R4|, 1.175494350822287508e-38, PT ;  /* 0x008000000400780b */ /* 0x000fe40003f0e200 */
[----:B------:R-:W-:Y:S02]  /*09c0*/  MOV R13, 0x3a2c32e4 ;  /* 0x3a2c32e4000d7802 */ /* 0x000fe40000000f00 */
[----:B------:R-:W-:-:S04]  /*09d0*/  FSEL R5, R5, |R4|, !P0 ;  /* 0x4000000405057208 */ /* 0x000fc80004000000 */
[----:B------:R-:W-:-:S04]  /*09e0*/  IADD3 R6, PT, PT, R5, -0x3f3504f3, RZ ;  /* 0xc0cafb0d05067810 */ /* 0x000fc80007ffe0ff */
[----:B------:R-:W-:-:S04]  /*09f0*/  LOP3.LUT R6, R6, 0xff800000, RZ, 0xc0, !PT ;  /* 0xff80000006067812 */ /* 0x000fc800078ec0ff */
[-C--:B------:R-:W-:Y:S02]  /*0a00*/  IADD3 R5, PT, PT, R5, -R6.reuse, RZ ;  /* 0x8000000605057210 */ /* 0x080fe40007ffe0ff */
[----:B------:R-:W-:-:S03]  /*0a10*/  I2FP.F32.S32 R6, R6 ;  /* 0x0000000600067245 */ /* 0x000fc60000201400 */
[C---:B------:R-:W-:Y:S01]  /*0a20*/  FADD R8, R5.reuse, 1 ;  /* 0x3f80000005087421 */ /* 0x040fe20000000000 */
[----:B------:R-:W-:Y:S01]  /*0a30*/  FADD R7, R5, -1 ;  /* 0xbf80000005077421 */ /* 0x000fe20000000000 */
[----:B------:R-:W-:Y:S02]  /*0a40*/  FSEL R5, RZ, -24, P0 ;  /* 0xc1c00000ff057808 */ /* 0x000fe40000000000 */
[----:B------:R-:W-:Y:S01]  /*0a50*/  FSETP.NEU.AND P0, PT, |R4|, +INF , PT ;  /* 0x7f8000000400780b */ /* 0x000fe20003f0d200 */
[----:B------:R-:W-:Y:S01]  /*0a60*/  FADD R9, R7, R7 ;  /* 0x0000000707097221 */ /* 0x000fe20000000000 */
[----:B------:R-:W0:Y:S01]  /*0a70*/  MUFU.RCP R8, R8 ;  /* 0x0000000800087308 */ /* 0x000e220000001000 */
[----:B------:R-:W-:Y:S01]  /*0a80*/  FFMA R6, R6, 1.1920928955078125e-07, R5 ;  /* 0x3400000006067823 */ /* 0x000fe20000000005 */
[----:B------:R-:W-:-:S13]  /*0a90*/  FSETP.NEU.AND P0, PT, R4, RZ, P0 ;  /* 0x000000ff0400720b */ /* 0x000fda000070d000 */
[----:B------:R-:W-:Y:S01]  /*0aa0*/  @!P0 FADD R4, R4, R4 ;  /* 0x0000000404048221 */ /* 0x000fe20000000000 */
[----:B0-----:R-:W-:-:S04]  /*0ab0*/  FMUL R9, R8, R9 ;  /* 0x0000000908097220 */ /* 0x001fc80000400000 */
[----:B------:R-:W-:Y:S01]  /*0ac0*/  FADD R11, R7, -R9 ;  /* 0x80000009070b7221 */ /* 0x000fe20000000000 */
[C---:B------:R-:W-:Y:S01]  /*0ad0*/  FMUL R10, R9.reuse, R9 ;  /* 0x00000009090a7220 */ /* 0x040fe20000400000 */
[----:B------:R-:W-:Y:S02]  /*0ae0*/  FFMA R5, R9, 1.4426950216293334961, R6 ;  /* 0x3fb8aa3b09057823 */ /* 0x000fe40000000006 */
[----:B------:R-:W-:Y:S01]  /*0af0*/  FADD R12, R11, R11 ;  /* 0x0000000b0b0c7221 */ /* 0x000fe20000000000 */
[----:B------:R-:W-:Y:S01]  /*0b00*/  FFMA R11, R10, R13, 0.0032181653659790754318 ;  /* 0x3b52e7db0a0b7423 */ /* 0x000fe2000000000d */
[----:B------:R-:W-:Y:S02]  /*0b10*/  FADD R6, R6, -R5 ;  /* 0x8000000506067221 */ /* 0x000fe40000000000 */
[----:B------:R-:W-:Y:S01]  /*0b20*/  FFMA R7, R7, -R9, R12 ;  /* 0x8000000907077223 */ /* 0x000fe2000000000c */
[----:B------:R-:W-:Y:S01]  /*0b30*/  FFMA R11, R10, R11, 0.018033718690276145935 ;  /* 0x3c93bb730a0b7423 */ /* 0x000fe2000000000b */
[----:B------:R-:W-:-:S02]  /*0b40*/  FFMA R6, R9, 1.4426950216293334961, R6 ;  /* 0x3fb8aa3b09067823 */ /* 0x000fc40000000006 */
[----:B------:R-:W-:Y:S01]  /*0b50*/  FMUL R7, R8, R7 ;  /* 0x0000000708077220 */ /* 0x000fe20000400000 */
[----:B------:R-:W-:-:S03]  /*0b60*/  FFMA R11, R10, R11, 0.12022458761930465698 ;  /* 0x3df6384f0a0b7423 */ /* 0x000fc6000000000b */
[----:B------:R-:W-:Y:S01]  /*0b70*/  FFMA R6, R7, 1.4426950216293334961, R6 ;  /* 0x3fb8aa3b07067823 */ /* 0x000fe20000000006 */
[----:B------:R-:W-:-:S03]  /*0b80*/  FMUL R10, R10, R11 ;  /* 0x0000000b0a0a7220 */ /* 0x000fc60000400000 */
[----:B------:R-:W-:Y:S01]  /*0b90*/  FFMA R8, R9, 1.9251366722983220825e-08, R6 ;  /* 0x32a55e3409087823 */ /* 0x000fe20000000006 */
[----:B------:R-:W-:-:S04]  /*0ba0*/  FMUL R6, R10, 3 ;  /* 0x404000000a067820 */ /* 0x000fc80000400000 */
[----:B------:R-:W-:-:S04]  /*0bb0*/  FFMA R7, R7, R6, R8 ;  /* 0x0000000607077223 */ /* 0x000fc80000000008 */
[----:B------:R-:W-:-:S04]  /*0bc0*/  FFMA R10, R9, R10, R7 ;  /* 0x0000000a090a7223 */ /* 0x000fc80000000007 */
[----:B------:R-:W-:-:S04]  /*0bd0*/  FADD R6, R5, R10 ;  /* 0x0000000a05067221 */ /* 0x000fc80000000000 */
[----:B------:R-:W-:Y:S01]  /*0be0*/  FMUL R7, R6, 2 ;  /* 0x4000000006077820 */ /* 0x000fe20000400000 */
[----:B------:R-:W-:-:S03]  /*0bf0*/  FADD R5, -R5, R6 ;  /* 0x0000000605057221 */ /* 0x000fc60000000100 */
[----:B------:R-:W0:Y:S01]  /*0c00*/  FRND R8, R7 ;  /* 0x0000000700087307 */ /* 0x000e220000201000 */
[----:B------:R-:W-:Y:S01]  /*0c10*/  FADD R5, R10, -R5 ;  /* 0x800000050a057221 */ /* 0x000fe20000000000 */
[----:B------:R-:W-:Y:S01]  /*0c20*/  FFMA R6, R6, 2, -R7 ;  /* 0x4000000006067823 */ /* 0x000fe20000000807 */
[----:B------:R-:W-:Y:S01]  /*0c30*/  HFMA2 R10, -RZ, RZ, 0.64013671875, -15.109375 ;  /* 0x391fcb8eff0a7431 */ /* 0x000fe200000001ff */
[----:B------:R-:W-:Y:S02]  /*0c40*/  FSETP.GT.AND P2, PT, |R7|, 152, PT ;  /* 0x431800000700780b */ /* 0x000fe40003f44200 */
[----:B------:R-:W-:Y:S02]  /*0c50*/  FFMA R6, R5, 2, R6 ;  /* 0x4000000005067823 */ /* 0x000fe40000000006 */
[----:B------:R-:W1:Y:S01]  /*0c60*/  F2I.NTZ R9, R7 ;  /* 0x0000000700097305 */ /* 0x000e620000203100 */
[----:B0-----:R-:W-:Y:S01]  /*0c70*/  FADD R5, R7, -R8 ;  /* 0x8000000807057221 */ /* 0x001fe20000000000 */
[----:B------:R-:W-:-:S03]  /*0c80*/  FSETP.GT.AND P1, PT, R8, RZ, PT ;  /* 0x000000ff0800720b */ /* 0x000fc60003f24000 */
[----:B------:R-:W-:-:S04]  /*0c90*/  FADD R5, R5, R6 ;  /* 0x0000000605057221 */ /* 0x000fc80000000000 */
[----:B------:R-:W-:-:S04]  /*0ca0*/  FFMA R6, R5, R10, 0.0013391353422775864601 ;  /* 0x3aaf85ed05067423 */ /* 0x000fc8000000000a */
[----:B------:R-:W-:-:S04]  /*0cb0*/  FFMA R6, R5, R6, 0.0096188392490148544312 ;  /* 0x3c1d985605067423 */ /* 0x000fc80000000006 */
[----:B------:R-:W-:-:S04]  /*0cc0*/  FFMA R6, R5, R6, 0.055503588169813156128 ;  /* 0x3d6357bb05067423 */ /* 0x000fc80000000006 */
[----:B------:R-:W-:Y:S01]  /*0cd0*/  FFMA R8, R5, R6, 0.24022644758224487305 ;  /* 0x3e75fdec05087423 */ /* 0x000fe20000000006 */
[----:B------:R-:W-:Y:S02]  /*0ce0*/  SEL R6, RZ, 0x83000000, P1 ;  /* 0x83000000ff067807 */ /* 0x000fe40000800000 */
[----:B------:R-:W-:Y:S01]  /*0cf0*/  FSETP.GEU.AND P1, PT, R7, RZ, PT ;  /* 0x000000ff0700720b */ /* 0x000fe20003f2e000 */
[----:B------:R-:W-:Y:S01]  /*0d00*/  FFMA R10, R5, R8, 0.69314718246459960938 ;  /* 0x3f317218050a7423 */ /* 0x000fe20000000008 */
[----:B------:R-:W-:Y:S02]  /*0d10*/  IADD3 R8, PT, PT, R6, 0x7f000000, RZ ;  /* 0x7f00000006087810 */ /* 0x000fe40007ffe0ff */
[----:B-1----:R-:W-:Y:S01]  /*0d20*/  LEA R9, R9, -R6, 0x17 ;  /* 0x8000000609097211 */ /* 0x002fe200078eb8ff */
[----:B------:R-:W-:Y:S01]  /*0d30*/  FFMA R5, R5, R10, 1 ;  /* 0x3f80000005057423 */ /* 0x000fe2000000000a */
[----:B------:R-:W-:-:S03]  /*0d40*/  FSEL R6, RZ, +INF , !P1 ;  /* 0x7f800000ff067808 */ /* 0x000fc60004800000 */
[----:B------:R-:W-:-:S04]  /*0d50*/  FMUL R8, R8, R5 ;  /* 0x0000000508087220 */ /* 0x000fc80000400000 */
[----:B------:R-:W-:Y:S01]  /*0d60*/  @!P2 FMUL R6, R9, R8 ;  /* 0x000000080906a220 */ /* 0x000fe20000400000 */
[----:B------:R-:W-:-:S07]  /*0d70*/  @!P0 LOP3.LUT R6, R4, 0x7fffffff, RZ, 0xc0, !PT ;  /* 0x7fffffff04068812 */ /* 0x000fce00078ec0ff */
.L_x_15:
[----:B------:R-:W-:Y:S05]  /*0d80*/  BSYNC.RECONVERGENT B0 ;  /* 0x0000000000007941 */ /* 0x000fea0003800200 */
.L_x_14:
[----:B------:R-:W0:Y:S01]  /*0d90*/  S2UR UR5, SR_CgaCtaId ;  /* 0x00000000000579c3 */ /* 0x000e220000008800 */
[----:B------:R-:W-:Y:S01]  /*0da0*/  UMOV UR4, 0x400 ;  /* 0x0000040000047882 */ /* 0x000fe20000000000 */
[----:B------:R-:W1:Y:S01]  /*0db0*/  LDCU UR6, c[0x0][0x3a0] ;  /* 0x00007400ff0677ac */ /* 0x000e620008000800 */
[----:B------:R-:W-:Y:S02]  /*0dc0*/  UIADD3 UR4, UPT, UPT, UR4, 0x10, URZ ;  /* 0x0000001004047890 */ /* 0x000fe4000fffe0ff */
[----:B-1----:R-:W-:Y:S02]  /*0dd0*/  UISETP.GE.AND UP0, UPT, UR6, 0x1, UPT ;  /* 0x000000010600788c */ /* 0x002fe4000bf06270 */
[----:B0-----:R-:W-:-:S06]  /*0de0*/  ULEA UR7, UR5, UR4, 0x18 ;  /* 0x0000000405077291 */ /* 0x001fcc000f8ec0ff */
[----:B------:R-:W-:-:S05]  /*0df0*/  LEA R7, R3, UR7, 0x2 ;  /* 0x0000000703077c11 */ /* 0x000fca000f8e10ff */
[----:B------:R0:W-:Y:S01]  /*0e00*/  STS [R7], R6 ;  /* 0x0000000607007388 */ /* 0x0001e20000000800 */
[----:B------:R-:W-:Y:S05]  /*0e10*/  BRA.U !UP0, `(.L_x_16) ;  /* 0x0000000508707547 */ /* 0x000fea000b800000 */
[----:B---3--:R-:W1:Y:S01]  /*0e20*/  LDC.64 R4, c[0x0][0x380] ;  /* 0x0000e000ff047b82 */ /* 0x008e620000000a00 */
[----:B------:R-:W2:Y:S01]  /*0e30*/  LDCU UR4, c[0x0][0x3a4] ;  /* 0x00007480ff0477ac */ /* 0x000ea20008000800 */
[----:B------:R-:W3:Y:S01]  /*0e40*/  LDCU.64 UR8, c[0x0][0x3a0] ;  /* 0x00007400ff0877ac */ /* 0x000ee20008000a00 */
[----:B------:R-:W-:Y:S01]  /*0e50*/  UIMAD UR5, UR6, UR6, URZ ;  /* 0x00000006060572a4 */ /* 0x000fe2000f8e02ff */
[----:B--2---:R-:W-:Y:S01]  /*0e60*/  IADD3 R15, PT, PT, R3, UR4, RZ ;  /* 0x00000004030f7c10 */ /* 0x004fe2000fffe0ff */
[----:B---3--:R-:W-:-:S10]  /*0e70*/  UMOV UR4, URZ ;  /* 0x000000ff00047c82 */ /* 0x008fd40008000000 */
.L_x_21:
        /* <DEDUP_REMOVED lines=10> */
[----:B------:R-:W2:Y:S01]  /*0f20*/  LDG.E R11, desc[UR10][R10.64] ;  /* 0x0000000a0a0b7981 */ /* 0x000ea2000c1e1900 */
[----:B------:R-:W-:Y:S01]  /*0f30*/  BSSY.RECONVERGENT B1, `(.L_x_19) ;  /* 0x0000046000017945 */ /* 0x000fe20003800200 */
[----:B------:R-:W-:Y:S02]  /*0f40*/  HFMA2 R9, -RZ, RZ, 1.875, 0 ;  /* 0x3f800000ff097431 */ /* 0x000fe400000001ff */
[----:B--2---:R-:W-:-:S05]  /*0f50*/  FADD R8, -R2, R11 ;  /* 0x0000000b02087221 */ /* 0x004fca0000000100 */
[----:B------:R-:W-:-:S13]  /*0f60*/  FSETP.NEU.AND P0, PT, R8, 1, PT ;  /* 0x3f8000000800780b */ /* 0x000fda0003f0d000 */
[----:B------:R-:W-:Y:S05]  /*0f70*/  @!P0 BRA `(.L_x_20) ;  /* 0x0000000400048947 */ /* 0x000fea0003800000 */
[----:B------:R-:W-:-:S13]  /*0f80*/  FSETP.NAN.AND P0, PT, |R8|, |R8|, PT ;  /* 0x400000080800720b */ /* 0x000fda0003f08200 */
[----:B------:R-:W-:Y:S01]  /*0f90*/  @P0 FADD R9, R8, 2 ;  /* 0x4000000008090421 */ /* 0x000fe20000000000 */
[----:B------:R-:W-:Y:S06]  /*0fa0*/  @P0 BRA `(.L_x_20) ;  /* 0x0000000000f80947 */ /* 0x000fec0003800000 */
[C---:B------:R-:W-:Y:S01]  /*0fb0*/  FMUL R9, |R8|.reuse, 16777216 ;  /* 0x4b80000008097820 */ /* 0x040fe20000400200 */
[C---:B------:R-:W-:Y:S02]  /*0fc0*/  FSETP.GEU.AND P0, PT, |R8|.reuse, 1.175494350822287508e-38, PT ;  /* 0x008000000800780b */ /* 0x040fe40003f0e200 */
[----:B------:R-:W-:Y:S02]  /*0fd0*/  MOV R18, 0x3a2c32e4 ;  /* 0x3a2c32e400127802 */ /* 0x000fe40000000f00 */
[----:B------:R-:W-:Y:S02]  /*0fe0*/  FSEL R9, R9, |R8|, !P0 ;  /* 0x4000000809097208 */ /* 0x000fe40004000000 */
[----:B------:R-:W-:Y:S02]  /*0ff0*/  FSEL R13, RZ, -24, P0 ;  /* 0xc1c00000ff0d7808 */ /* 0x000fe40000000000 */
[----:B------:R-:W-:Y:S02]  /*1000*/  IADD3 R10, PT, PT, R9, -0x3f3504f3, RZ ;  /* 0xc0cafb0d090a7810 */ /* 0x000fe40007ffe0ff */
[----:B------:R-:W-:-:S02]  /*1010*/  FSETP.NEU.AND P0, PT, |R8|, +INF , PT ;  /* 0x7f8000000800780b */ /* 0x000fc40003f0d200 */
[----:B------:R-:W-:Y:S02]  /*1020*/  LOP3.LUT R10, R10, 0xff800000, RZ, 0xc0, !PT ;  /* 0xff8000000a0a7812 */ /* 0x000fe400078ec0ff */
[----:B------:R-:W-:Y:S02]  /*1030*/  FSETP.NEU.AND P0, PT, R8, RZ, P0 ;  /* 0x000000ff0800720b */ /* 0x000fe4000070d000 */
[-C--:B------:R-:W-:Y:S02]  /*1040*/  IADD3 R9, PT, PT, R9, -R10.reuse, RZ ;  /* 0x8000000a09097210 */ /* 0x080fe40007ffe0ff */
[----:B------:R-:W-:-:S03]  /*1050*/  I2FP.F32.S32 R10, R10 ;  /* 0x0000000a000a7245 */ /* 0x000fc60000201400 */
[C---:B------:R-:W-:Y:S01]  /*1060*/  FADD R11, R9.reuse, 1 ;  /* 0x3f800000090b7421 */ /* 0x040fe20000000000 */
[----:B------:R-:W-:-:S04]  /*1070*/  FADD R14, R9, -1 ;  /* 0xbf800000090e7421 */ /* 0x000fc80000000000 */
[----:B------:R-:W-:Y:S01]  /*1080*/  FADD R12, R14, R14 ;  /* 0x0000000e0e0c7221 */ /* 0x000fe20000000000 */
[----:B------:R-:W1:Y:S01]  /*1090*/  MUFU.RCP R11, R11 ;  /* 0x0000000b000b7308 */ /* 0x000e620000001000 */
[----:B------:R-:W-:Y:S02]  /*10a0*/  @!P0 FADD R8, R8, R8 ;  /* 0x0000000808088221 */ /* 0x000fe40000000000 */
[----:B-1----:R-:W-:Y:S01]  /*10b0*/  FMUL R9, R11, R12 ;  /* 0x0000000c0b097220 */ /* 0x002fe20000400000 */
[----:B------:R-:W-:-:S03]  /*10c0*/  FFMA R12, R10, 1.1920928955078125e-07, R13 ;  /* 0x340000000a0c7823 */ /* 0x000fc6000000000d */
[----:B------:R-:W-:Y:S01]  /*10d0*/  FADD R16, R14, -R9 ;  /* 0x800000090e107221 */ /* 0x000fe20000000000 */
[CC--:B------:R-:W-:Y:S01]  /*10e0*/  FMUL R13, R9.reuse, R9.reuse ;  /* 0x00000009090d7220 */ /* 0x0c0fe20000400000 */
[----:B------:R-:W-:Y:S02]  /*10f0*/  FFMA R10, R9, 1.4426950216293334961, R12 ;  /* 0x3fb8aa3b090a7823 */ /* 0x000fe4000000000c */
[----:B------:R-:W-:Y:S01]  /*1100*/  FADD R17, R16, R16 ;  /* 0x0000001010117221 */ /* 0x000fe20000000000 */
[C---:B------:R-:W-:Y:S01]  /*1110*/  FFMA R16, R13.reuse, R18, 0.0032181653659790754318 ;  /* 0x3b52e7db0d107423 */ /* 0x040fe20000000012 */
        /* <DEDUP_REMOVED lines=10> */
[----:B------:R-:W-:Y:S01]  /*11c0*/  FFMA R11, R14, R11, R13 ;  /* 0x0000000b0e0b7223 */ /* 0x000fe2000000000d */
[----:B------:R-:W-:-:S03]  /*11d0*/  HFMA2 R13, -RZ, RZ, 0.64013671875, -15.109375 ;  /* 0x391fcb8eff0d7431 */ /* 0x000fc600000001ff */
[----:B------:R-:W-:-:S04]  /*11e0*/  FFMA R11, R9, R16, R11 ;  /* 0x00000010090b7223 */ /* 0x000fc8000000000b */
[----:B------:R-:W-:-:S04]  /*11f0*/  FADD R12, R10, R11 ;  /* 0x0000000b0a0c7221 */ /* 0x000fc80000000000 */
[----:B------:R-:W-:Y:S01]  /*1200*/  FMUL R9, R12, 2 ;  /* 0x400000000c097820 */ /* 0x000fe20000400000 */
[----:B------:R-:W-:-:S03]  /*1210*/  FADD R10, -R10, R12 ;  /* 0x0000000c0a0a7221 */ /* 0x000fc60000000100 */
[----:B------:R-:W1:Y:S01]  /*1220*/  FRND R14, R9 ;  /* 0x00000009000e7307 */ /* 0x000e620000201000 */
[----:B------:R-:W-:Y:S01]  /*1230*/  FADD R11, R11, -R10 ;  /* 0x8000000a0b0b7221 */ /* 0x000fe20000000000 */
[----:B------:R-:W-:Y:S01]  /*1240*/  FFMA R12, R12, 2, -R9 ;  /* 0x400000000c0c7823 */ /* 0x000fe20000000809 */
[----:B------:R-:W-:-:S03]  /*1250*/  FSETP.GT.AND P2, PT, |R9|, 152, PT ;  /* 0x431800000900780b */ /* 0x000fc60003f44200 */
[----:B------:R-:W-:Y:S02]  /*1260*/  FFMA R11, R11, 2, R12 ;  /* 0x400000000b0b7823 */ /* 0x000fe4000000000c */
[----:B------:R-:W2:Y:S01]  /*1270*/  F2I.NTZ R12, R9 ;  /* 0x00000009000c7305 */ /* 0x000ea20000203100 */
[----:B-1----:R-:W-:Y:S01]  /*1280*/  FADD R10, R9, -R14 ;  /* 0x8000000e090a7221 */ /* 0x002fe20000000000 */
[----:B------:R-:W-:-:S03]  /*1290*/  FSETP.GT.AND P1, PT, R14, RZ, PT ;  /* 0x000000ff0e00720b */ /* 0x000fc60003f24000 */
[----:B------:R-:W-:-:S04]  /*12a0*/  FADD R10, R10, R11 ;  /* 0x0000000b0a0a7221 */ /* 0x000fc80000000000 */
[----:B------:R-:W-:-:S04]  /*12b0*/  FFMA R11, R10, R13, 0.0013391353422775864601 ;  /* 0x3aaf85ed0a0b7423 */ /* 0x000fc8000000000d */
[----:B------:R-:W-:-:S04]  /*12c0*/  FFMA R11, R10, R11, 0.0096188392490148544312 ;  /* 0x3c1d98560a0b7423 */ /* 0x000fc8000000000b */
[----:B------:R-:W-:-:S04]  /*12d0*/  FFMA R11, R10, R11, 0.055503588169813156128 ;  /* 0x3d6357bb0a0b7423 */ /* 0x000fc8000000000b */
[C---:B------:R-:W-:Y:S01]  /*12e0*/  FFMA R13, R10.reuse, R11, 0.24022644758224487305 ;  /* 0x3e75fdec0a0d7423 */ /* 0x040fe2000000000b */
[----:B------:R-:W-:Y:S02]  /*12f0*/  SEL R11, RZ, 0x83000000, P1 ;  /* 0x83000000ff0b7807 */ /* 0x000fe40000800000 */
[----:B------:R-:W-:Y:S01]  /*1300*/  FSETP.GEU.AND P1, PT, R9, RZ, PT ;  /* 0x000000ff0900720b */ /* 0x000fe20003f2e000 */
[----:B------:R-:W-:Y:S01]  /*1310*/  FFMA R17, R10, R13, 0.69314718246459960938 ;  /* 0x3f3172180a117423 */ /* 0x000fe2000000000d */
[----:B------:R-:W-:Y:S02]  /*1320*/  IADD3 R13, PT, PT, R11, 0x7f000000, RZ ;  /* 0x7f0000000b0d7810 */ /* 0x000fe40007ffe0ff */
[----:B--2---:R-:W-:Y:S01]  /*1330*/  LEA R12, R12, -R11, 0x17 ;  /* 0x8000000b0c0c7211 */ /* 0x004fe200078eb8ff */
[----:B------:R-:W-:Y:S01]  /*1340*/  FFMA R10, R10, R17, 1 ;  /* 0x3f8000000a0a7423 */ /* 0x000fe20000000011 */
[----:B------:R-:W-:-:S03]  /*1350*/  FSEL R9, RZ, +INF , !P1 ;  /* 0x7f800000ff097808 */ /* 0x000fc60004800000 */
[----:B------:R-:W-:-:S04]  /*1360*/  FMUL R13, R13, R10 ;  /* 0x0000000a0d0d7220 */ /* 0x000fc80000400000 */
[----:B------:R-:W-:Y:S01]  /*1370*/  @!P2 FMUL R9, R12, R13 ;  /* 0x0000000d0c09a220 */ /* 0x000fe20000400000 */
[----:B------:R-:W-:-:S07]  /*1380*/  @!P0 LOP3.LUT R9, R8, 0x7fffffff, RZ, 0xc0, !PT ;  /* 0x7fffffff08098812 */ /* 0x000fce00078ec0ff */
.L_x_20:
[----:B------:R-:W-:Y:S05]  /*1390*/  BSYNC.RECONVERGENT B1 ;  /* 0x0000000000017941 */ /* 0x000fea0003800200 */
.L_x_19:
[----:B0-----:R-:W-:-:S05]  /*13a0*/  FADD R6, R6, R9 ;  /* 0x0000000906067221 */ /* 0x001fca0000000000 */
[----:B------:R2:W-:Y:S02]  /*13b0*/  STS [R7], R6 ;  /* 0x0000000607007388 */ /* 0x0005e40000000800 */
.L_x_18:
[----:B------:R-:W-:Y:S05]  /*13c0*/  BSYNC.RECONVERGENT B0 ;  /* 0x0000000000007941 */ /* 0x000fea0003800200 */
.L_x_17:
[----:B------:R-:W-:Y:S05]  /*13d0*/  BRA.U !UP0, `(.L_x_21) ;  /* 0xfffffff908a87547 */ /* 0x000fea000b83ffff */
.L_x_16:
[----:B------:R-:W5:Y:S01]  /*13e0*/  LDC.64 R22, c[0x0][0x398] ;  /* 0x0000e600ff167b82 */ /* 0x000f620000000a00 */
[----:B------:R-:W-:Y:S01]  /*13f0*/  ISETP.NE.AND P0, PT, R3, RZ, PT ;  /* 0x000000ff0300720c */ /* 0x000fe20003f05270 */
[----:B------:R-:W-:Y:S01]  /*1400*/  BSSY.RECONVERGENT B2, `(.L_x_22) ;  /* 0x0000062000027945 */ /* 0x000fe20003800200 */
[----:B-----5:R-:W-:-:S11]  /*1410*/  IMAD.WIDE.U32 R22, R0, 0x4, R22 ;  /* 0x0000000400167825 */ /* 0x020fd600078e0016 */
[----:B------:R-:W-:Y:S05]  /*1420*/  @P0 BRA `(.L_x_23) ;  /* 0x00000004007c0947 */ /* 0x000fea0003800000 */
[----:B------:R-:W5:Y:S01]  /*1430*/  S2UR UR5, SR_CgaCtaId ;  /* 0x00000000000579c3 */ /* 0x000f620000008800 */
[----:B------:R-:W-:Y:S01]  /*1440*/  UMOV UR4, 0x400 ;  /* 0x0000040000047882 */ /* 0x000fe20000000000 */
[----:B----4-:R-:W-:Y:S01]  /*1450*/  MOV R19, RZ ;  /* 0x000000ff00137202 */ /* 0x010fe20000000f00 */
[----:B-----5:R-:W-:Y:S01]  /*1460*/  ULEA UR8, UR5, UR4, 0x18 ;  /* 0x0000000405087291 */ /* 0x020fe2000f8ec0ff */
[----:B------:R-:W4:Y:S08]  /*1470*/  LDCU UR5, c[0x0][0x3a4] ;  /* 0x00007480ff0577ac */ /* 0x000f300008000800 */
[----:B------:R-:W-:Y:S01]  /*1480*/  STS [UR8+0x4], RZ ;  /* 0x000004ffff007988 */ /* 0x000fe20008000808 */
[----:B----4-:R-:W-:-:S09]  /*1490*/  UISETP.GE.AND UP0, UPT, UR5, 0x1, UPT ;  /* 0x000000010500788c */ /* 0x010fd2000bf06270 */
[----:B------:R-:W-:Y:S05]  /*14a0*/  BRA.U !UP0, `(.L_x_24) ;  /* 0x0000000508247547 */ /* 0x000fea000b800000 */
[----:B------:R-:W-:Y:S01]  /*14b0*/  UISETP.GE.U32.AND UP1, UPT, UR5, 0x10, UPT ;  /* 0x000000100500788c */ /* 0x000fe2000bf26070 */
[----:B------:R-:W-:Y:S01]  /*14c0*/  HFMA2 R19, -RZ, RZ, 0, 0 ;  /* 0x00000000ff137431 */ /* 0x000fe200000001ff */
[----:B------:R-:W-:Y:S01]  /*14d0*/  ULOP3.LUT UR13, UR5, 0xf, URZ, 0xc0, !UPT ;  /* 0x0000000f050d7892 */ /* 0x000fe2000f8ec0ff */
[----:B------:R-:W-:-:S03]  /*14e0*/  UMOV UR4, URZ ;  /* 0x000000ff00047c82 */ /* 0x000fc60008000000 */
[----:B------:R-:W-:-:S03]  /*14f0*/  UISETP.NE.AND UP0, UPT, UR13, URZ, UPT ;  /* 0x000000ff0d00728c */ /* 0x000fc6000bf05270 */
[----:B------:R-:W-:Y:S08]  /*1500*/  BRA.U !UP1, `(.L_x_25) ;  /* 0x0000000109707547 */ /* 0x000ff0000b800000 */
[----:B------:R-:W-:Y:S01]  /*1510*/  ULOP3.LUT UR4, UR5, 0x7ffffff0, URZ, 0xc0, !UPT ;  /* 0x7ffffff005047892 */ /* 0x000fe2000f8ec0ff */
[----:B------:R-:W-:Y:S01]  /*1520*/  MOV R19, RZ ;  /* 0x000000ff00137202 */ /* 0x000fe20000000f00 */
[----:B------:R-:W-:Y:S02]  /*1530*/  UIADD3 UR9, UPT, UPT, UR7, 0x20, URZ ;  /* 0x0000002007097890 */ /* 0x000fe4000fffe0ff */
[----:B------:R-:W-:-:S12]  /*1540*/  UIADD3 UR12, UPT, UPT, -UR4, URZ, URZ ;  /* 0x000000ff040c7290 */ /* 0x000fd8000fffe1ff */
.L_x_26:
[----:B0123--:R-:W0:Y:S01]  /*1550*/  LDS.128 R4, [UR9+-0x20] ;  /* 0xffffe009ff047984 */ /* 0x00fe220008000c00 */
[----:B------:R-:W-:-:S03]  /*1560*/  UIADD3 UR12, UPT, UPT, UR12, 0x10, URZ ;  /* 0x000000100c0c7890 */ /* 0x000fc6000fffe0ff */
[----:B------:R-:W1:Y:S01]  /*1570*/  LDS.128 R8, [UR9+-0x10] ;  /* 0xfffff009ff087984 */ /* 0x000e620008000c00 */
[----:B------:R-:W-:-:S03]  /*1580*/  UISETP.NE.AND UP1, UPT, UR12, URZ, UPT ;  /* 0x000000ff0c00728c */ /* 0x000fc6000bf25270 */
[----:B------:R-:W2:Y:S01]  /*1590*/  LDS.128 R12, [UR9] ;  /* 0x00000009ff0c7984 */ /* 0x000ea20008000c00 */
[----:B0-----:R-:W-:-:S03]  /*15a0*/  FADD R4, R4, R19 ;  /* 0x0000001304047221 */ /* 0x001fc60000000000 */
[----:B------:R-:W0:Y:S01]  /*15b0*/  LDS.128 R16, [UR9+0x10] ;  /* 0x00001009ff107984 */ /* 0x000e220008000c00 */
[----:B------:R-:W-:Y:S01]  /*15c0*/  UIADD3 UR9, UPT, UPT, UR9, 0x40, URZ ;  /* 0x0000004009097890 */ /* 0x000fe2000fffe0ff */
        /* <DEDUP_REMOVED lines=10> */
[----:B------:R-:W-:-:S04]  /*1670*/  FADD R15, R15, R14 ;  /* 0x0000000e0f0f7221 */ /* 0x000fc80000000000 */
[----:B0-----:R-:W-:-:S04]  /*1680*/  FADD R16, R15, R16 ;  /* 0x000000100f107221 */ /* 0x001fc80000000000 */
[----:B------:R-:W-:-:S04]  /*1690*/  FADD R17, R17, R16 ;  /* 0x0000001011117221 */ /* 0x000fc80000000000 */
[----:B------:R-:W-:-:S04]  /*16a0*/  FADD R18, R18, R17 ;  /* 0x0000001112127221 */ /* 0x000fc80000000000 */
[----:B------:R-:W-:Y:S01]  /*16b0*/  FADD R19, R19, R18 ;  /* 0x0000001213137221 */ /* 0x000fe20000000000 */
[----:B------:R-:W-:Y:S06]  /*16c0*/  BRA.U UP1, `(.L_x_26) ;  /* 0xfffffffd01a07547 */ /* 0x000fec000b83ffff */
.L_x_25:
[----:B------:R-:W-:Y:S05]  /*16d0*/  BRA.U !UP0, `(.L_x_27) ;  /* 0x0000000108947547 */ /* 0x000fea000b800000 */
[----:B------:R-:W-:Y:S02]  /*16e0*/  UISETP.GE.U32.AND UP0, UPT, UR13, 0x8, UPT ;  /* 0x000000080d00788c */ /* 0x000fe4000bf06070 */
[----:B------:R-:W-:-:S04]  /*16f0*/  ULOP3.LUT UR12, UR5, 0x7, URZ, 0xc0, !UPT ;  /* 0x00000007050c7892 */ /* 0x000fc8000f8ec0ff */
[----:B------:R-:W-:-:S03]  /*1700*/  UISETP.NE.AND UP1, UPT, UR12, URZ, UPT ;  /* 0x000000ff0c00728c */ /* 0x000fc6000bf25270 */
[----:B------:R-:W-:Y:S08]  /*1710*/  BRA.U !UP0, `(.L_x_28) ;  /* 0x0000000108307547 */ /* 0x000ff0000b800000 */
[----:B------:R-:W-:Y:S02]  /*1720*/  ULEA UR9, UR4, UR7, 0x2 ;  /* 0x0000000704097291 */ /* 0x000fe4000f8e10ff */
[----:B------:R-:W-:-:S07]  /*1730*/  UIADD3 UR4, UPT, UPT, UR4, 0x8, URZ ;  /* 0x0000000804047890 */ /* 0x000fce000fffe0ff */
[----:B0123--:R-:W0:Y:S04]  /*1740*/  LDS.128 R4, [UR9] ;  /* 0x00000009ff047984 */ /* 0x00fe280008000c00 */
[----:B------:R-:W1:Y:S01]  /*1750*/  LDS.128 R8, [UR9+0x10] ;  /* 0x00001009ff087984 */ /* 0x000e620008000c00 */
[----:B0-----:R-:W-:-:S04]  /*1760*/  FADD R4, R19, R4 ;  /* 0x0000000413047221 */ /* 0x001fc80000000000 */
[----:B------:R-:W-:-:S04]  /*1770*/  FADD R5, R4, R5 ;  /* 0x0000000504057221 */ /* 0x000fc80000000000 */
[----:B------:R-:W-:-:S04]  /*1780*/  FADD R6, R5, R6 ;  /* 0x0000000605067221 */ /* 0x000fc80000000000 */
[----:B------:R-:W-:-:S04]  /*1790*/  FADD R7, R6, R7 ;  /* 0x0000000706077221 */ /* 0x000fc80000000000 */
[----:B-1----:R-:W-:-:S04]  /*17a0*/  FADD R8, R7, R8 ;  /* 0x0000000807087221 */ /* 0x002fc80000000000 */
[----:B------:R-:W-:-:S04]  /*17b0*/  FADD R9, R8, R9 ;  /* 0x0000000908097221 */ /* 0x000fc80000000000 */
[----:B------:R-:W-:-:S04]  /*17c0*/  FADD R10, R9, R10 ;  /* 0x0000000a090a7221 */ /* 0x000fc80000000000 */
[----:B------:R-:W-:-:S07]  /*17d0*/  FADD R19, R10, R11 ;  /* 0x0000000b0a137221 */ /* 0x000fce0000000000 */
.L_x_28:
[----:B------:R-:W-:Y:S05]  /*17e0*/  BRA.U !UP1, `(.L_x_27) ;  /* 0x0000000109507547 */ /* 0x000fea000b800000 */
[----:B------:R-:W-:Y:S02]  /*17f0*/  UISETP.GE.U32.AND UP0, UPT, UR12, 0x4, UPT ;  /* 0x000000040c00788c */ /* 0x000fe4000bf06070 */
[----:B------:R-:W-:-:S04]  /*1800*/  ULOP3.LUT UR5, UR5, 0x3, URZ, 0xc0, !UPT ;  /* 0x0000000305057892 */ /* 0x000fc8000f8ec0ff */
[----:B------:R-:W-:-:S03]  /*1810*/  UISETP.NE.AND UP1, UPT, UR5, URZ, UPT ;  /* 0x000000ff0500728c */ /* 0x000fc6000bf25270 */
[----:B------:R-:W-:Y:S08]  /*1820*/  BRA.U !UP0, `(.L_x_29) ;  /* 0x00000001081c7547 */ /* 0x000ff0000b800000 */
[----:B------:R-:W-:Y:S02]  /*1830*/  ULEA UR9, UR4, UR7, 0x2 ;  /* 0x0000000704097291 */ /* 0x000fe4000f8e10ff */
[----:B------:R-:W-:-:S07]  /*1840*/  UIADD3 UR4, UPT, UPT, UR4, 0x4, URZ ;  /* 0x0000000404047890 */ /* 0x000fce000fffe0ff */
[----:B0123--:R-:W0:Y:S02]  /*1850*/  LDS.128 R4, [UR9] ;  /* 0x00000009ff047984 */ /* 0x00fe240008000c00 */
[----:B0-----:R-:W-:-:S04]  /*1860*/  FADD R4, R19, R4 ;  /* 0x0000000413047221 */ /* 0x001fc80000000000 */
[----:B------:R-:W-:-:S04]  /*1870*/  FADD R5, R4, R5 ;  /* 0x0000000504057221 */ /* 0x000fc80000000000 */
[----:B------:R-:W-:-:S04]  /*1880*/  FADD R6, R5, R6 ;  /* 0x0000000605067221 */ /* 0x000fc80000000000 */
[----:B------:R-:W-:-:S07]  /*1890*/  FADD R19, R6, R7 ;  /* 0x0000000706137221 */ /* 0x000fce0000000000 */
.L_x_29:
[----:B------:R-:W-:Y:S05]  /*18a0*/  BRA.U !UP1, `(.L_x_27) ;  /* 0x0000000109207547 */ /* 0x000fea000b800000 */
[----:B------:R-:W-:Y:S02]  /*18b0*/  ULEA UR4, UR4, UR7, 0x2 ;  /* 0x0000000704047291 */ /* 0x000fe4000f8e10ff */
[----:B------:R-:W-:-:S12]  /*18c0*/  UIADD3 UR5, UPT, UPT, -UR5, URZ, URZ ;  /* 0x000000ff05057290 */ /* 0x000fd8000fffe1ff */
.L_x_30:
[----:B------:R-:W4:Y:S01]  /*18d0*/  LDS R2, [UR4] ;  /* 0x00000004ff027984 */ /* 0x000f220008000800 */
[----:B------:R-:W-:Y:S02]  /*18e0*/  UIADD3 UR5, UPT, UPT, UR5, 0x1, URZ ;  /* 0x0000000105057890 */ /* 0x000fe4000fffe0ff */
[----:B------:R-:W-:Y:S02]  /*18f0*/  UIADD3 UR4, UPT, UPT, UR4, 0x4, URZ ;  /* 0x0000000404047890 */ /* 0x000fe4000fffe0ff */
[----:B------:R-:W-:Y:S01]  /*1900*/  UISETP.NE.AND UP0, UPT, UR5, URZ, UPT ;  /* 0x000000ff0500728c */ /* 0x000fe2000bf05270 */
[----:B----4-:R-:W-:-:S08]  /*1910*/  FADD R19, R2, R19 ;  /* 0x0000001302137221 */ /* 0x010fd00000000000 */
[----:B------:R-:W-:Y:S05]  /*1920*/  BRA.U UP0, `(.L_x_30) ;  /* 0xfffffffd00e87547 */ /* 0x000fea000b83ffff */
.L_x_27:
[----:B------:R4:W-:Y:S02]  /*1930*/  STS [UR8+0x4], R19 ;  /* 0x00000413ff007988 */ /* 0x0009e40008000808 */
.L_x_24:
[----:B------:R-:W-:-:S04]  /*1940*/  I2FP.F32.S32 R9, UR6 ;  /* 0x0000000600097c45 */ /* 0x000fc80008201400 */
[----:B------:R-:W1:Y:S08]  /*1950*/  MUFU.RCP R2, R9 ;  /* 0x0000000900027308 */ /* 0x000e700000001000 */
[----:B------:R-:W5:Y:S01]  /*1960*/  FCHK P0, R19, R9 ;  /* 0x0000000913007302 */ /* 0x000f620000000000 */
[----:B-1-3--:R-:W-:-:S04]  /*1970*/  FFMA R5, -R9, R2, 1 ;  /* 0x3f80000009057423 */ /* 0x00afc80000000102 */
[----:B------:R-:W-:-:S04]  /*1980*/  FFMA R2, R2, R5, R2 ;  /* 0x0000000502027223 */ /* 0x000fc80000000002 */
[----:B------:R-:W-:-:S04]  /*1990*/  FFMA R4, R2, R19, RZ ;  /* 0x0000001302047223 */ /* 0x000fc800000000ff */
[----:B------:R-:W-:-:S04]  /*19a0*/  FFMA R5, -R9, R4, R19 ;  /* 0x0000000409057223 */ /* 0x000fc80000000113 */
[----:B------:R-:W-:Y:S01]  /*19b0*/  FFMA R5, R2, R5, R4 ;  /* 0x0000000502057223 */ /* 0x000fe20000000004 */
[----:B-----5:R-:W-:Y:S06]  /*19c0*/  @!P0 BRA `(.L_x_31) ;  /* 0x0000000000108947 */ /* 0x020fec0003800000 */
[----:B------:R-:W-:Y:S02]  /*19d0*/  MOV R2, R19 ;  /* 0x0000001300027202 */ /* 0x000fe40000000f00 */
[----:B------:R-:W-:-:S07]  /*19e0*/  MOV R12, 0x1a00 ;  /* 0x00001a00000c7802 */ /* 0x000fce0000000f00 */
[----:B0-2-4-:R-:W-:Y:S05]  /*19f0*/  CALL.REL.NOINC `($__internal_0_$__cuda_sm3x_div_rn_noftz_f32_slowpath) ;  /* 0x00000014006c7944 */ /* 0x015fea0003c00000 */
[----:B------:R-:W-:-:S07]  /*1a00*/  MOV R5, R9 ;  /* 0x0000000900057202 */ /* 0x000fce0000000f00 */
.L_x_31:
[----:B------:R1:W-:Y:S02]  /*1a10*/  STG.E desc[UR10][R22.64], R5 ;  /* 0x0000000516007986 */ /* 0x0003e4000c10190a */
.L_x_23:
[----:B------:R-:W-:Y:S05]  /*1a20*/  BSYNC.RECONVERGENT B2 ;  /* 0x0000000000027941 */ /* 0x000fea0003800200 */
.L_x_22:
[----:B------:R-:W-:Y:S08]  /*1a30*/  BAR.SYNC.DEFER_BLOCKING 0x0 ;  /* 0x0000000000007b1d */ /* 0x000ff00000010000 */
[----:B-1-3--:R-:W1:Y:S01]  /*1a40*/  LDC.64 R4, c[0x0][0x380] ;  /* 0x0000e000ff047b82 */ /* 0x00ae620000000a00 */
[----:B------:R-:W3:Y:S01]  /*1a50*/  LDCU UR4, c[0x0][0x3a0] ;  /* 0x00007400ff0477ac */ /* 0x000ee20008000800 */
[----:B------:R-:W0:Y:S01]  /*1a60*/  LDG.E R9, desc[UR10][R22.64] ;  /* 0x0000000a16097981 */ /* 0x000e22000c1e1900 */
[----:B---3--:R-:W-:-:S03]  /*1a70*/  IMAD R0, R0, UR4, R3 ;  /* 0x0000000400007c24 */ /* 0x008fc6000f8e0203 */
[----:B------:R-:W3:Y:S01]  /*1a80*/  LDG.E R3, desc[UR10][R20.64] ;  /* 0x0000000a14037981 */ /* 0x000ee2000c1e1900 */
[----:B-1----:R-:W-:-:S05]  /*1a90*/  IMAD.WIDE.U32 R4, R0, 0x4, R4 ;  /* 0x0000000400047825 */ /* 0x002fca00078e0004 */
[----:B------:R-:W3:Y:S01]  /*1aa0*/  LDG.E R2, desc[UR10][R4.64] ;  /* 0x0000000a04027981 */ /* 0x000ee2000c1e1900 */
[----:B------:R-:W-:Y:S01]  /*1ab0*/  BSSY.RECONVERGENT B2, `(.L_x_32) ;  /* 0x000000d000027945 */ /* 0x000fe20003800200 */
[----:B0-2---:R-:W0:Y:S01]  /*1ac0*/  MUFU.RCP R6, R9 ;  /* 0x0000000900067308 */ /* 0x005e220000001000 */
[----:B---3--:R-:W-:-:S07]  /*1ad0*/  FADD R2, R2, -R3 ;  /* 0x8000000302027221 */ /* 0x008fce0000000000 */
[----:B------:R-:W1:Y:S01]  /*1ae0*/  FCHK P0, R2, R9 ;  /* 0x0000000902007302 */ /* 0x000e620000000000 */
[----:B0-----:R-:W-:-:S04]  /*1af0*/  FFMA R7, -R9, R6, 1 ;  /* 0x3f80000009077423 */ /* 0x001fc80000000106 */
[----:B------:R-:W-:-:S04]  /*1b00*/  FFMA R7, R6, R7, R6 ;  /* 0x0000000706077223 */ /* 0x000fc80000000006 */
[----:B------:R-:W-:-:S04]  /*1b10*/  FFMA R6, R2, R7, RZ ;  /* 0x0000000702067223 */ /* 0x000fc800000000ff */
[----:B------:R-:W-:-:S04]  /*1b20*/  FFMA R3, -R9, R6, R2 ;  /* 0x0000000609037223 */ /* 0x000fc80000000102 */
[----:B------:R-:W-:Y:S01]  /*1b30*/  FFMA R11, R7, R3, R6 ;  /* 0x00000003070b7223 */ /* 0x000fe20000000006 */
[----:B-1----:R-:W-:Y:S06]  /*1b40*/  @!P0 BRA `(.L_x_33) ;  /* 0x00000000000c8947 */ /* 0x002fec0003800000 */
[----:B------:R-:W-:-:S07]  /*1b50*/  MOV R12, 0x1b70 ;  /* 0x00001b70000c7802 */ /* 0x000fce0000000f00 */
[----:B----4-:R-:W-:Y:S05]  /*1b60*/  CALL.REL.NOINC `($__internal_0_$__cuda_sm3x_div_rn_noftz_f32_slowpath) ;  /* 0x0000001400107944 */ /* 0x010fea0003c00000 */
[----:B------:R-:W-:-:S07]  /*1b70*/  MOV R11, R9 ;  /* 0x00000009000b7202 */ /* 0x000fce0000000f00 */
.L_x_33:
[----:B------:R-:W-:Y:S05]  /*1b80*/  BSYNC.RECONVERGENT B2 ;  /* 0x0000000000027941 */ /* 0x000fea0003800200 */
.L_x_32:
[----:B------:R-:W0:Y:S08]  /*1b90*/  LDC R8, c[0x0][0x3a8] ;  /* 0x0000ea00ff087b82 */ /* 0x000e300000000800 */
[----:B------:R-:W1:Y:S01]  /*1ba0*/  LDC.64 R6, c[0x0][0x388] ;  /* 0x0000e200ff067b82 */ /* 0x000e620000000a00 */
[----:B0-----:R-:W-:Y:S01]  /*1bb0*/  ISETP.GE.AND P0, PT, R8, 0x1, PT ;  /* 0x000000010800780c */ /* 0x001fe20003f06270 */
[----:B-1----:R-:W-:-:S05]  /*1bc0*/  IMAD.WIDE.U32 R2, R0, 0x4, R6 ;  /* 0x0000000400027825 */ /* 0x002fca00078e0006 */
[----:B------:R0:W-:Y:S07]  /*1bd0*/  STG.E desc[UR10][R2.64], R11 ;  /* 0x0000000b02007986 */ /* 0x0001ee000c10190a */
[----:B------:R-:W-:Y:S05]  /*1be0*/  @!P0 EXIT ;  /* 0x000000000000894d */ /* 0x000fea0003800000 */
[----:B------:R-:W1:Y:S01]  /*1bf0*/  LDC.64 R4, c[0x0][0x380] ;  /* 0x0000e000ff047b82 */ /* 0x000e620000000a00 */
[----:B------:R-:W2:Y:S01]  /*1c00*/  LDCU.64 UR4, c[0x0][0x3a0] ;  /* 0x00007400ff0477ac */ /* 0x000ea20008000a00 */
[C---:B------:R-:W-:Y:S02]  /*1c10*/  ISETP.GE.U32.AND P0, PT, R8.reuse, 0x8, PT ;  /* 0x000000080800780c */ /* 0x040fe40003f06070 */
[----:B------:R-:W-:Y:S02]  /*1c20*/  LOP3.LUT R14, R8, 0x7, RZ, 0xc0, !PT ;  /* 0x00000007080e7812 */ /* 0x000fe400078ec0ff */
[----:B--2---:R-:W-:Y:S01]  /*1c30*/  IADD3 R0, PT, PT, R0, UR5, RZ ;  /* 0x0000000500007c10 */ /* 0x004fe2000fffe0ff */
[----:B------:R-:W-:-:S04]  /*1c40*/  UIMAD UR4, UR4, UR4, URZ ;  /* 0x00000004040472a4 */ /* 0x000fc8000f8e02ff */
[----:B------:R-:W-:-:S04]  /*1c50*/  IMAD.WIDE.U32 R6, R0, 0x4, R6 ;  /* 0x0000000400067825 */ /* 0x000fc800078e0006 */
[----:B-1----:R-:W-:Y:S01]  /*1c60*/  IMAD.WIDE.U32 R4, R0, 0x4, R4 ;  /* 0x0000000400047825 */ /* 0x002fe200078e0004 */
[----:B------:R-:W-:Y:S06]  /*1c70*/  @!P0 BRA `(.L_x_34) ;  /* 0x0000000800748947 */ /* 0x000fec0003800000 */
[----:B0-----:R-:W-:-:S04]  /*1c80*/  LOP3.LUT R3, R8, 0x7ffffff8, RZ, 0xc0, !PT ;  /* 0x7ffffff808037812 */ /* 0x001fc800078ec0ff */
[----:B------:R-:W-:-:S07]  /*1c90*/  IADD3 R3, PT, PT, -R3, RZ, RZ ;  /* 0x000000ff03037210 */ /* 0x000fce0007ffe1ff */
.L_x_53:
[----:B------:R-:W-:Y:S01]  /*1ca0*/  ISETP.GE.U32.AND P0, PT, R0, UR4, PT ;  /* 0x0000000400007c0c */ /* 0x000fe2000bf06070 */
[----:B------:R-:W-:Y:S01]  /*1cb0*/  BSSY.RECONVERGENT B2, `(.L_x_35) ;  /* 0x0000098000027945 */ /* 0x000fe20003800200 */
[----:B------:R-:W-:-:S04]  /*1cc0*/  IADD3 R3, PT, PT, R3, 0x8, RZ ;  /* 0x0000000803037810 */ /* 0x000fc80007ffe0ff */
[----:B------:R-:W-:-:S07]  /*1cd0*/  ISETP.NE.AND P2, PT, R3, RZ, PT ;  /* 0x000000ff0300720c */ /* 0x000fce0003f45270 */
[----:B0-----:R-:W-:Y:S06]  /*1ce0*/  @P0 BRA `(.L_x_36) ;  /* 0x0000000800500947 */ /* 0x001fec0003800000 */
[----:B------:R-:W2:Y:S04]  /*1cf0*/  LDG.E R11, desc[UR10][R22.64] ;  /* 0x0000000a160b7981 */ /* 0x000ea8000c1e1900 */
[----:B------:R-:W3:Y:S04]  /*1d00*/  LDG.E R2, desc[UR10][R4.64] ;  /* 0x0000000a04027981 */ /* 0x000ee8000c1e1900 */
[----:B------:R-:W3:Y:S01]  /*1d10*/  LDG.E R9, desc[UR10][R20.64] ;  /* 0x0000000a14097981 */ /* 0x000ee2000c1e1900 */
[----:B------:R-:W-:Y:S01]  /*1d20*/  BSSY.RECONVERGENT B3, `(.L_x_37) ;  /* 0x000000d000037945 */ /* 0x000fe20003800200 */
[----:B--2---:R-:W0:Y:S01]  /*1d30*/  MUFU.RCP R8, R11 ;  /* 0x0000000b00087308 */ /* 0x004e220000001000 */
        /* <DEDUP_REMOVED lines=8> */
[----:B------:R-:W-:Y:S02]  /*1dc0*/  MOV R9, R11 ;  /* 0x0000000b00097202 */ /* 0x000fe40000000f00 */
[----:B------:R-:W-:-:S07]  /*1dd0*/  MOV R12, 0x1df0 ;  /* 0x00001df0000c7802 */ /* 0x000fce0000000f00 */
[----:B----4-:R-:W-:Y:S05]  /*1de0*/  CALL.REL.NOINC `($__internal_0_$__cuda_sm3x_div_rn_noftz_f32_slowpath) ;  /* 0x0000001000707944 */ /* 0x010fea0003c00000 */
.L_x_38:
[----:B------:R-:W-:Y:S05]  /*1df0*/  BSYNC.RECONVERGENT B3 ;  /* 0x0000000000037941 */ /* 0x000fea0003800200 */
.L_x_37:
[----:B------:R0:W-:Y:S04]  /*1e00*/  STG.E desc[UR10][R6.64], R9 ;  /* 0x0000000906007986 */ /* 0x0001e8000c10190a */
[----:B------:R-:W2:Y:S04]  /*1e10*/  LDG.E R13, desc[UR10][R22.64] ;  /* 0x0000000a160d7981 */ /* 0x000ea8000c1e1900 */
[----:B------:R-:W3:Y:S04]  /*1e20*/  LDG.E R2, desc[UR10][R4.64] ;  /* 0x0000000a04027981 */ /* 0x000ee8000c1e1900 */
[----:B------:R-:W3:Y:S01]  /*1e30*/  LDG.E R11, desc[UR10][R20.64] ;  /* 0x0000000a140b7981 */ /* 0x000ee2000c1e1900 */
[----:B------:R-:W-:Y:S01]  /*1e40*/  BSSY.RECONVERGENT B3, `(.L_x_39) ;  /* 0x000000e000037945 */ /* 0x000fe20003800200 */
[----:B--2---:R-:W1:Y:S01]  /*1e50*/  MUFU.RCP R8, R13 ;  /* 0x0000000d00087308 */ /* 0x004e620000001000 */
[----:B---3--:R-:W-:-:S07]  /*1e60*/  FADD R2, R2, -R11 ;  /* 0x8000000b02027221 */ /* 0x008fce0000000000 */
[----:B------:R-:W2:Y:S01]  /*1e70*/  FCHK P0, R2, R13 ;  /* 0x0000000d02007302 */ /* 0x000ea20000000000 */
[----:B-1----:R-:W-:-:S04]  /*1e80*/  FFMA R15, -R13, R8, 1 ;  /* 0x3f8000000d0f7423 */ /* 0x002fc80000000108 */
[----:B------:R-:W-:-:S04]  /*1e90*/  FFMA R15, R8, R15, R8 ;  /* 0x0000000f080f7223 */ /* 0x000fc80000000008 */
[----:B------:R-:W-:-:S04]  /*1ea0*/  FFMA R8, R2, R15, RZ ;  /* 0x0000000f02087223 */ /* 0x000fc800000000ff */
[----:B------:R-:W-:-:S04]  /*1eb0*/  FFMA R10, -R13, R8, R2 ;  /* 0x000000080d0a7223 */ /* 0x000fc80000000102 */
[----:B------:R-:W-:Y:S01]  /*1ec0*/  FFMA R15, R15, R10, R8 ;  /* 0x0000000a0f0f7223 */ /* 0x000fe20000000008 */
[----:B0-2---:R-:W-:Y:S06]  /*1ed0*/  @!P0 BRA `(.L_x_40) ;  /* 0x0000000000108947 */ /* 0x005fec0003800000 */
[----:B------:R-:W-:Y:S02]  /*1ee0*/  MOV R9, R13 ;  /* 0x0000000d00097202 */ /* 0x000fe40000000f00 */
[----:B------:R-:W-:-:S07]  /*1ef0*/  MOV R12, 0x1f10 ;  /* 0x00001f10000c7802 */ /* 0x000fce0000000f00 */
[----:B----4-:R-:W-:Y:S05]  /*1f00*/  CALL.REL.NOINC `($__internal_0_$__cuda_sm3x_div_rn_noftz_f32_slowpath) ;  /* 0x0000001000287944 */ /* 0x010fea0003c00000 */
[----:B------:R-:W-:-:S07]  /*1f10*/  MOV R15, R9 ;  /* 0x00000009000f7202 */ /* 0x000fce0000000f00 */
.L_x_40:
[----:B------:R-:W-:Y:S05]  /*1f20*/  BSYNC.RECONVERGENT B3 ;  /* 0x0000000000037941 */ /* 0x000fea0003800200 */
.L_x_39:
        /* <DEDUP_REMOVED lines=17> */
.L_x_42:
[----:B------:R-:W-:Y:S05]  /*2040*/  BSYNC.RECONVERGENT B3 ;  /* 0x0000000000037941 */ /* 0x000fea0003800200 */
.L_x_41:
        /* <DEDUP_REMOVED lines=18> */
.L_x_44:
[----:B------:R-:W-:Y:S05]  /*2170*/  BSYNC.RECONVERGENT B3 ;  /* 0x0000000000037941 */ /* 0x000fea0003800200 */
.L_x_43:
        /* <DEDUP_REMOVED lines=17> */
.L_x_46:
[----:B------:R-:W-:Y:S05]  /*2290*/  BSYNC.RECONVERGENT B3 ;  /* 0x0000000000037941 */ /* 0x000fea0003800200 */
.L_x_45:
        /* <DEDUP_REMOVED lines=18> */
.L_x_48:
[----:B------:R-:W-:Y:S05]  /*23c0*/  BSYNC.RECONVERGENT B3 ;  /* 0x0000000000037941 */ /* 0x000fea0003800200 */
.L_x_47:
        /* <DEDUP_REMOVED lines=17> */
.L_x_50:
[----:B------:R-:W-:Y:S05]  /*24e0*/  BSYNC.RECONVERGENT B3 ;  /* 0x0000000000037941 */ /* 0x000fea0003800200 */
.L_x_49:
        /* <DEDUP_REMOVED lines=18> */
.L_x_52:
[----:B------:R-:W-:Y:S05]  /*2610*/  BSYNC.RECONVERGENT B3 ;  /* 0x0000000000037941 */ /* 0x000fea0003800200 */
.L_x_51:
[----:B------:R0:W-:Y:S02]  /*2620*/  STG.E desc[UR10][R6.64], R15 ;  /* 0x0000000f06007986 */ /* 0x0001e4000c10190a */
.L_x_36:
[----:B------:R-:W-:Y:S05]  /*2630*/  BSYNC.RECONVERGENT B2 ;  /* 0x0000000000027941 */ /* 0x000fea0003800200 */
.L_x_35:
[----:B------:R-:W-:Y:S05]  /*2640*/  @P2 BRA `(.L_x_53) ;  /* 0xfffffff400942947 */ /* 0x000fea000383ffff */
.L_x_34:
[----:B------:R-:W-:-:S13]  /*2650*/  ISETP.NE.AND P0, PT, R14, RZ, PT ;  /* 0x000000ff0e00720c */ /* 0x000fda0003f05270 */
[----:B------:R-:W-:Y:S05]  /*2660*/  @!P0 EXIT ;  /* 0x000000000000894d */ /* 0x000fea0003800000 */
[----:B0-----:R-:W0:Y:S01]  /*2670*/  LDC R3, c[0x0][0x3a8] ;  /* 0x0000ea00ff037b82 */ /* 0x001e220000000800 */
[----:B------:R-:W-:Y:S01]  /*2680*/  ISETP.GE.U32.AND P0, PT, R0, UR4, PT ;  /* 0x0000000400007c0c */ /* 0x000fe2000bf06070 */
[----:B------:R-:W-:Y:S03]  /*2690*/  BSSY.RECONVERGENT B2, `(.L_x_54) ;  /* 0x000004e000027945 */ /* 0x000fe60003800200 */
[----:B------:R-:W-:Y:S02]  /*26a0*/  ISETP.LT.U32.OR P0, PT, R14, 0x4, P0 ;  /* 0x000000040e00780c */ /* 0x000fe40000701470 */
[----:B0-----:R-:W-:-:S11]  /*26b0*/  LOP3.LUT R3, R3, 0x3, RZ, 0xc0, !PT ;  /* 0x0000000303037812 */ /* 0x001fd600078ec0ff */
[----:B------:R-:W-:Y:S05]  /*26c0*/  @P0 BRA `(.L_x_55) ;  /* 0x0000000400280947 */ /* 0x000fea0003800000 */
        /* <DEDUP_REMOVED lines=16> */
.L_x_57:
[----:B------:R-:W-:Y:S05]  /*27d0*/  BSYNC.RECONVERGENT B3 ;  /* 0x0000000000037941 */ /* 0x000fea0003800200 */
.L_x_56:
        /* <DEDUP_REMOVED lines=18> */
.L_x_59:
[----:B------:R-:W-:Y:S05]  /*2900*/  BSYNC.RECONVERGENT B3 ;  /* 0x0000000000037941 */ /* 0x000fea0003800200 */
.L_x_58:
        /* <DEDUP_REMOVED lines=17> */
.L_x_61:
[----:B------:R-:W-:Y:S05]  /*2a20*/  BSYNC.RECONVERGENT B3 ;  /* 0x0000000000037941 */ /* 0x000fea0003800200 */
.L_x_60:
        /* <DEDUP_REMOVED lines=18> */
.L_x_63:
[----:B------:R-:W-:Y:S05]  /*2b50*/  BSYNC.RECONVERGENT B3 ;  /* 0x0000000000037941 */ /* 0x000fea0003800200 */
.L_x_62:
[----:B------:R0:W-:Y:S02]  /*2b60*/  STG.E desc[UR10][R6.64], R15 ;  /* 0x0000000f06007986 */ /* 0x0001e4000c10190a */
.L_x_55:
[----:B------:R-:W-:Y:S05]  /*2b70*/  BSYNC.RECONVERGENT B2 ;  /* 0x0000000000027941 */ /* 0x000fea0003800200 */
.L_x_54:
[----:B------:R-:W-:-:S13]  /*2b80*/  ISETP.NE.AND P0, PT, R3, RZ, PT ;  /* 0x000000ff0300720c */ /* 0x000fda0003f05270 */
[----:B------:R-:W-:Y:S05]  /*2b90*/  @!P0 EXIT ;  /* 0x000000000000894d */ /* 0x000fea0003800000 */
[----:B------:R-:W-:Y:S01]  /*2ba0*/  ISETP.GE.U32.AND P0, PT, R0, UR4, PT ;  /* 0x0000000400007c0c */ /* 0x000fe2000bf06070 */
[----:B------:R-:W-:Y:S03]  /*2bb0*/  BSSY.RECONVERGENT B2, `(.L_x_64) ;  /* 0x0000027000027945 */ /* 0x000fe60003800200 */
[----:B------:R-:W-:-:S13]  /*2bc0*/  ISETP.EQ.OR P0, PT, R3, 0x1, P0 ;  /* 0x000000010300780c */ /* 0x000fda0000702670 */
[----:B------:R-:W-:Y:S05]  /*2bd0*/  @P0 BRA `(.L_x_65) ;  /* 0x0000000000900947 */ /* 0x000fea0003800000 */
        /* <DEDUP_REMOVED lines=12> */
[----:B--2---:R-:W-:Y:S06]  /*2ca0*/  @!P0 BRA `(.L_x_67) ;  /* 0x00000000000c8947 */ /* 0x004fec0003800000 */
[----:B------:R-:W-:-:S07]  /*2cb0*/  MOV R12, 0x2cd0 ;  /* 0x00002cd0000c7802 */ /* 0x000fce0000000f00 */
[----:B0---4-:R-:W-:Y:S05]  /*2cc0*/  CALL.REL.NOINC `($__internal_0_$__cuda_sm3x_div_rn_noftz_f32_slowpath) ;  /* 0x0000000000b87944 */ /* 0x011fea0003c00000 */
[----:B------:R-:W-:-:S07]  /*2cd0*/  MOV R3, R9 ;  /* 0x0000000900037202 */ /* 0x000fce0000000f00 */
.L_x_67:
[----:B------:R-:W-:Y:S05]  /*2ce0*/  BSYNC.RECONVERGENT B3 ;  /* 0x0000000000037941 */ /* 0x000fea0003800200 */
.L_x_66:
[----:B------:R1:W-:Y:S04]  /*2cf0*/  STG.E desc[UR10][R6.64], R3 ;  /* 0x0000000306007986 */ /* 0x0003e8000c10190a */
[----:B------:R-:W2:Y:S04]  /*2d00*/  LDG.E R11, desc[UR10][R22.64] ;  /* 0x0000000a160b7981 */ /* 0x000ea8000c1e1900 */
[----:B------:R-:W3:Y:S04]  /*2d10*/  LDG.E R2, desc[UR10][R4.64] ;  /* 0x0000000a04027981 */ /* 0x000ee8000c1e1900 */
[----:B------:R-:W3:Y:S01]  /*2d20*/  LDG.E R9, desc[UR10][R20.64] ;  /* 0x0000000a14097981 */ /* 0x000ee2000c1e1900 */
[----:B------:R-:W-:Y:S01]  /*2d30*/  BSSY.RECONVERGENT B3, `(.L_x_68) ;  /* 0x000000d000037945 */ /* 0x000fe20003800200 */
[----:B--2---:R-:W2:Y:S01]  /*2d40*/  MUFU.RCP R8, R11 ;  /* 0x0000000b00087308 */ /* 0x004ea20000001000 */
[----:B---3--:R-:W-:-:S07]  /*2d50*/  FADD R2, R2, -R9 ;  /* 0x8000000902027221 */ /* 0x008fce0000000000 */
[----:B------:R-:W3:Y:S01]  /*2d60*/  FCHK P0, R2, R11 ;  /* 0x0000000b02007302 */ /* 0x000ee20000000000 */
[----:B--2---:R-:W-:-:S04]  /*2d70*/  FFMA R13, -R11, R8, 1 ;  /* 0x3f8000000b0d7423 */ /* 0x004fc80000000108 */
[----:B------:R-:W-:-:S04]  /*2d80*/  FFMA R13, R8, R13, R8 ;  /* 0x0000000d080d7223 */ /* 0x000fc80000000008 */
[----:B------:R-:W-:-:S04]  /*2d90*/  FFMA R8, R2, R13, RZ ;  /* 0x0000000d02087223 */ /* 0x000fc800000000ff */
[----:B------:R-:W-:-:S04]  /*2da0*/  FFMA R9, -R11, R8, R2 ;  /* 0x000000080b097223 */ /* 0x000fc80000000102 */
[----:B------:R-:W-:Y:S01]  /*2db0*/  FFMA R9, R13, R9, R8 ;  /* 0x000000090d097223 */ /* 0x000fe20000000008 */
[----:B-1-3--:R-:W-:Y:S06]  /*2dc0*/  @!P0 BRA `(.L_x_69) ;  /* 0x00000000000c8947 */ /* 0x00afec0003800000 */
[----:B------:R-:W-:Y:S02]  /*2dd0*/  MOV R9, R11 ;  /* 0x0000000b00097202 */ /* 0x000fe40000000f00 */
[----:B------:R-:W-:-:S07]  /*2de0*/  MOV R12, 0x2e00 ;  /* 0x00002e00000c7802 */ /* 0x000fce0000000f00 */
[----:B0---4-:R-:W-:Y:S05]  /*2df0*/  CALL.REL.NOINC `($__internal_0_$__cuda_sm3x_div_rn_noftz_f32_slowpath) ;  /* 0x00000000006c7944 */ /* 0x011fea0003c00000 */
.L_x_69:
[----:B------:R-:W-:Y:S05]  /*2e00*/  BSYNC.RECONVERGENT B3 ;  /* 0x0000000000037941 */ /* 0x000fea0003800200 */
.L_x_68:
[----:B------:R1:W-:Y:S02]  /*2e10*/  STG.E desc[UR10][R6.64], R9 ;  /* 0x0000000906007986 */ /* 0x0003e4000c10190a */
.L_x_65:
[----:B------:R-:W-:Y:S05]  /*2e20*/  BSYNC.RECONVERGENT B2 ;  /* 0x0000000000027941 */ /* 0x000fea0003800200 */
.L_x_64:
[----:B------:R-:W2:Y:S01]  /*2e30*/  LDC R2, c[0x0][0x3a8] ;  /* 0x0000ea00ff027b82 */ /* 0x000ea20000000800 */
[----:B------:R-:W-:Y:S02]  /*2e40*/  ISETP.GE.U32.AND P0, PT, R0, UR4, PT ;  /* 0x0000000400007c0c */ /* 0x000fe4000bf06070 */
[----:B--2---:R-:W-:-:S04]  /*2e50*/  LOP3.LUT R0, R2, 0x1, RZ, 0xc0, !PT ;  /* 0x0000000102007812 */ /* 0x004fc800078ec0ff */
[----:B------:R-:W-:-:S13]  /*2e60*/  ISETP.NE.U32.OR P0, PT, R0, 0x1, P0 ;  /* 0x000000010000780c */ /* 0x000fda0000705470 */
[----:B------:R-:W-:Y:S05]  /*2e70*/  @P0 EXIT ;  /* 0x000000000000094d */ /* 0x000fea0003800000 */
[----:B-1----:R-:W2:Y:S04]  /*2e80*/  LDG.E R9, desc[UR10][R22.64] ;  /* 0x0000000a16097981 */ /* 0x002ea8000c1e1900 */
        /* <DEDUP_REMOVED lines=15> */
.L_x_71:
[----:B------:R-:W-:Y:S05]  /*2f80*/  BSYNC.RECONVERGENT B2 ;  /* 0x0000000000027941 */ /* 0x000fea0003800200 */
.L_x_70:
[----:B------:R-:W-:Y:S01]  /*2f90*/  STG.E desc[UR10][R6.64], R3 ;  /* 0x0000000306007986 */ /* 0x000fe2000c10190a */
[----:B------:R-:W-:Y:S05]  /*2fa0*/  EXIT ;  /* 0x000000000000794d */ /* 0x000fea0003800000 */
        .weak           $__internal_0_$__cuda_sm3x_div_rn_noftz_f32_slowpath
        .type           $__internal_0_$__cuda_sm3x_div_rn_noftz_f32_slowpath,@function
        .size           $__internal_0_$__cuda_sm3x_div_rn_noftz_f32_slowpath,(.L_x_84 - $__internal_0_$__cuda_sm3x_div_rn_noftz_f32_slowpath)
$__internal_0_$__cuda_sm3x_div_rn_noftz_f32_slowpath:
[----:B------:R-:W-:Y:S01]  /*2fb0*/  SHF.R.U32.HI R10, RZ, 0x17, R9 ;  /* 0x00000017ff0a7819 */ /* 0x000fe20000011609 */
[----:B------:R-:W-:Y:S01]  /*2fc0*/  BSSY.RECONVERGENT B0, `(.L_x_72) ;  /* 0x0000063000007945 */ /* 0x000fe20003800200 */
[----:B------:R-:W-:Y:S02]  /*2fd0*/  SHF.R.U32.HI R11, RZ, 0x17, R2 ;  /* 0x00000017ff0b7819 */ /* 0x000fe40000011602 */
[----:B------:R-:W-:Y:S02]  /*2fe0*/  LOP3.LUT R10, R10, 0xff, RZ, 0xc0, !PT ;  /* 0x000000ff0a0a7812 */ /* 0x000fe400078ec0ff */
[----:B------:R-:W-:Y:S02]  /*2ff0*/  LOP3.LUT R11, R11, 0xff, RZ, 0xc0, !PT ;  /* 0x000000ff0b0b7812 */ /* 0x000fe400078ec0ff */
[----:B------:R-:W-:Y:S02]  /*3000*/  IADD3 R13, PT, PT, R10, -0x1, RZ ;  /* 0xffffffff0a0d7810 */ /* 0x000fe40007ffe0ff */
[----:B------:R-:W-:-:S02]  /*3010*/  IADD3 R8, PT, PT, R11, -0x1, RZ ;  /* 0xffffffff0b087810 */ /* 0x000fc40007ffe0ff */
[----:B------:R-:W-:-:S04]  /*3020*/  ISETP.GT.U32.AND P0, PT, R13, 0xfd, PT ;  /* 0x000000fd0d00780c */ /* 0x000fc80003f04070 */
[----:B------:R-:W-:-:S13]  /*3030*/  ISETP.GT.U32.OR P0, PT, R8, 0xfd, P0 ;  /* 0x000000fd0800780c */ /* 0x000fda0000704470 */
[----:B------:R-:W-:Y:S01]  /*3040*/  @!P0 MOV R8, RZ ;  /* 0x000000ff00088202 */ /* 0x000fe20000000f00 */
[----:B------:R-:W-:Y:S06]  /*3050*/  @!P0 BRA `(.L_x_73) ;  /* 0x0000000000608947 */ /* 0x000fec0003800000 */
[----:B------:R-:W-:Y:S02]  /*3060*/  FSETP.GTU.FTZ.AND P0, PT, |R2|, +INF , PT ;  /* 0x7f8000000200780b */ /* 0x000fe40003f1c200 */
[----:B------:R-:W-:-:S04]  /*3070*/  FSETP.GTU.FTZ.AND P1, PT, |R9|, +INF , PT ;  /* 0x7f8000000900780b */ /* 0x000fc80003f3c200 */
[----:B------:R-:W-:-:S13]  /*3080*/  PLOP3.LUT P0, PT, P0, P1, PT, 0xf8, 0x8f ;  /* 0x00000000008f781c */ /* 0x000fda0000703f70 */
[----:B------:R-:W-:Y:S05]  /*3090*/  @P0 BRA `(.L_x_74) ;  /* 0x0000000400500947 */ /* 0x000fea0003800000 */
[----:B------:R-:W-:-:S13]  /*30a0*/  LOP3.LUT P0, RZ, R9, 0x7fffffff, R2, 0xc8, !PT ;  /* 0x7fffffff09ff7812 */ /* 0x000fda000780c802 */
[----:B------:R-:W-:Y:S05]  /*30b0*/  @!P0 BRA `(.L_x_75) ;  /* 0x0000000400408947 */ /* 0x000fea0003800000 */
[C---:B------:R-:W-:Y:S02]  /*30c0*/  FSETP.NEU.FTZ.AND P3, PT, |R2|.reuse, +INF , PT ;  /* 0x7f8000000200780b */ /* 0x040fe40003f7d200 */
[----:B------:R-:W-:Y:S02]  /*30d0*/  FSETP.NEU.FTZ.AND P1, PT, |R9|, +INF , PT ;  /* 0x7f8000000900780b */ /* 0x000fe40003f3d200 */
[----:B------:R-:W-:-:S11]  /*30e0*/  FSETP.NEU.FTZ.AND P0, PT, |R2|, +INF , PT ;  /* 0x7f8000000200780b */ /* 0x000fd60003f1d200 */
[----:B------:R-:W-:Y:S05]  /*30f0*/  @!P1 BRA !P3, `(.L_x_75) ;  /* 0x0000000400309947 */ /* 0x000fea0005800000 */
[----:B------:R-:W-:-:S04]  /*3100*/  LOP3.LUT P3, RZ, R2, 0x7fffffff, RZ, 0xc0, !PT ;  /* 0x7fffffff02ff7812 */ /* 0x000fc8000786c0ff */
[----:B------:R-:W-:-:S13]  /*3110*/  PLOP3.LUT P1, PT, P1, P3, PT, 0x2f, 0xf2 ;  /* 0x0000000000f2781c */ /* 0x000fda0000f26577 */
[----:B------:R-:W-:Y:S05]  /*3120*/  @P1 BRA `(.L_x_76) ;  /* 0x00000004001c1947 */ /* 0x000fea0003800000 */
[----:B------:R-:W-:-:S04]  /*3130*/  LOP3.LUT P1, RZ, R9, 0x7fffffff, RZ, 0xc0, !PT ;  /* 0x7fffffff09ff7812 */ /* 0x000fc8000782c0ff */
[----:B------:R-:W-:-:S13]  /*3140*/  PLOP3.LUT P0, PT, P0, P1, PT, 0x2f, 0xf2 ;  /* 0x0000000000f2781c */ /* 0x000fda0000702577 */
[----:B------:R-:W-:Y:S05]  /*3150*/  @P0 BRA `(.L_x_77) ;  /* 0x0000000400040947 */ /* 0x000fea0003800000 */
[----:B------:R-:W-:Y:S02]  /*3160*/  IADD3 R8, PT, PT, R11, -0x1, RZ ;  /* 0xffffffff0b087810 */ /* 0x000fe40007ffe0ff */
[----:B------:R-:W-:Y:S02]  /*3170*/  ISETP.GE.AND P1, PT, R13, RZ, PT ;  /* 0x000000ff0d00720c */ /* 0x000fe40003f26270 */
[----:B------:R-:W-:-:S11]  /*3180*/  ISETP.GE.AND P0, PT, R8, RZ, PT ;  /* 0x000000ff0800720c */ /* 0x000fd60003f06270 */
[----:B------:R-:W-:Y:S02]  /*3190*/  @!P1 FFMA R9, R9, 1.84467440737095516160e+19, RZ ;  /* 0x5f80000009099823 */ /* 0x000fe400000000ff */
[----:B------:R-:W-:Y:S01]  /*31a0*/  @P0 MOV R8, RZ ;  /* 0x000000ff00080202 */ /* 0x000fe20000000f00 */
[----:B------:R-:W-:Y:S01]  /*31b0*/  @!P0 FFMA R2, R2, 1.84467440737095516160e+19, RZ ;  /* 0x5f80000002028823 */ /* 0x000fe200000000ff */
[----:B------:R-:W-:-:S04]  /*31c0*/  @!P0 MOV R8, 0xffffffc0 ;  /* 0xffffffc000088802 */ /* 0x000fc80000000f00 */
[----:B------:R-:W-:-:S07]  /*31d0*/  @!P1 IADD3 R8, PT, PT, R8, 0x40, RZ ;  /* 0x0000004008089810 */ /* 0x000fce0007ffe0ff */
.L_x_73:
[----:B------:R-:W-:Y:S01]  /*31e0*/  LEA R16, R10, 0xc0800000, 0x17 ;  /* 0xc08000000a107811 */ /* 0x000fe200078eb8ff */
[----:B------:R-:W-:Y:S03]  /*31f0*/  BSSY.RECONVERGENT B1, `(.L_x_78) ;  /* 0x0000036000017945 */ /* 0x000fe60003800200 */
[----:B------:R-:W-:Y:S02]  /*3200*/  IADD3 R15, PT, PT, -R16, R9, RZ ;  /* 0x00000009100f7210 */ /* 0x000fe40007ffe1ff */
[----:B------:R-:W-:Y:S02]  /*3210*/  IADD3 R9, PT, PT, R11, -0x7f, RZ ;  /* 0xffffff810b097810 */ /* 0x000fe40007ffe0ff */
[----:B------:R0:W1:Y:S01]  /*3220*/  MUFU.RCP R16, R15 ;  /* 0x0000000f00107308 */ /* 0x0000620000001000 */
[----:B------:R-:W-:Y:S02]  /*3230*/  FADD.FTZ R13, -R15, -RZ ;  /* 0x800000ff0f0d7221 */ /* 0x000fe40000010100 */
[C---:B------:R-:W-:Y:S01]  /*3240*/  IMAD R2, R9.reuse, -0x800000, R2 ;  /* 0xff80000009027824 */ /* 0x040fe200078e0202 */
[----:B0-----:R-:W-:-:S04]  /*3250*/  IADD3 R15, PT, PT, R9, 0x7f, -R10 ;  /* 0x0000007f090f7810 */ /* 0x001fc80007ffe80a */
[----:B------:R-:W-:Y:S01]  /*3260*/  IADD3 R15, PT, PT, R15, R8, RZ ;  /* 0x000000080f0f7210 */ /* 0x000fe20007ffe0ff */
[----:B-1----:R-:W-:-:S04]  /*3270*/  FFMA R11, R16, R13, 1 ;  /* 0x3f800000100b7423 */ /* 0x002fc8000000000d */
[----:B------:R-:W-:-:S04]  /*3280*/  FFMA R11, R16, R11, R16 ;  /* 0x0000000b100b7223 */ /* 0x000fc80000000010 */
[----:B------:R-:W-:-:S04]  /*3290*/  FFMA R16, R2, R11, RZ ;  /* 0x0000000b02107223 */ /* 0x000fc800000000ff */
[----:B------:R-:W-:-:S04]  /*32a0*/  FFMA R17, R13, R16, R2 ;  /* 0x000000100d117223 */ /* 0x000fc80000000002 */
[----:B------:R-:W-:-:S04]  /*32b0*/  FFMA R16, R11, R17, R16 ;  /* 0x000000110b107223 */ /* 0x000fc80000000010 */
[----:B------:R-:W-:-:S04]  /*32c0*/  FFMA R13, R13, R16, R2 ;  /* 0x000000100d0d7223 */ /* 0x000fc80000000002 */
[----:B------:R-:W-:-:S05]  /*32d0*/  FFMA R2, R11, R13, R16 ;  /* 0x0000000d0b027223 */ /* 0x000fca0000000010 */
[----:B------:R-:W-:-:S04]  /*32e0*/  SHF.R.U32.HI R9, RZ, 0x17, R2 ;  /* 0x00000017ff097819 */ /* 0x000fc80000011602 */
[----:B------:R-:W-:-:S04]  /*32f0*/  LOP3.LUT R9, R9, 0xff, RZ, 0xc0, !PT ;  /* 0x000000ff09097812 */ /* 0x000fc800078ec0ff */
[----:B------:R-:W-:-:S04]  /*3300*/  IADD3 R9, PT, PT, R9, R15, RZ ;  /* 0x0000000f09097210 */ /* 0x000fc80007ffe0ff */
[----:B------:R-:W-:-:S04]  /*3310*/  IADD3 R8, PT, PT, R9, -0x1, RZ ;  /* 0xffffffff09087810 */ /* 0x000fc80007ffe0ff */
[----:B------:R-:W-:-:S13]  /*3320*/  ISETP.GE.U32.AND P0, PT, R8, 0xfe, PT ;  /* 0x000000fe0800780c */ /* 0x000fda0003f06070 */
[----:B------:R-:W-:Y:S05]  /*3330*/  @!P0 BRA `(.L_x_79) ;  /* 0x0000000000808947 */ /* 0x000fea0003800000 */
[----:B------:R-:W-:-:S13]  /*3340*/  ISETP.GT.AND P0, PT, R9, 0xfe, PT ;  /* 0x000000fe0900780c */ /* 0x000fda0003f04270 */
[----:B------:R-:W-:Y:S05]  /*3350*/  @P0 BRA `(.L_x_80) ;  /* 0x00000000006c0947 */ /* 0x000fea0003800000 */
[----:B------:R-:W-:-:S13]  /*3360*/  ISETP.GE.AND P0, PT, R9, 0x1, PT ;  /* 0x000000010900780c */ /* 0x000fda0003f06270 */
[----:B------:R-:W-:Y:S05]  /*3370*/  @P0 BRA `(.L_x_81) ;  /* 0x0000000000740947 */ /* 0x000fea0003800000 */
[----:B------:R-:W-:Y:S02]  /*3380*/  ISETP.GE.AND P0, PT, R9, -0x18, PT ;  /* 0xffffffe80900780c */ /* 0x000fe40003f06270 */
[----:B------:R-:W-:-:S11]  /*3390*/  LOP3.LUT R2, R2, 0x80000000, RZ, 0xc0, !PT ;  /* 0x8000000002027812 */ /* 0x000fd600078ec0ff */
[----:B------:R-:W-:Y:S05]  /*33a0*/  @!P0 BRA `(.L_x_81) ;  /* 0x0000000000688947 */ /* 0x000fea0003800000 */
[-CC-:B------:R-:W-:Y:S01]  /*33b0*/  FFMA.RZ R8, R11, R13.reuse, R16.reuse ;  /* 0x0000000d0b087223 */ /* 0x180fe2000000c010 */
[C---:B------:R-:W-:Y:S02]  /*33c0*/  ISETP.NE.AND P3, PT, R9.reuse, RZ, PT ;  /* 0x000000ff0900720c */ /* 0x040fe40003f65270 */
[----:B------:R-:W-:Y:S02]  /*33d0*/  ISETP.NE.AND P1, PT, R9, RZ, PT ;  /* 0x000000ff0900720c */ /* 0x000fe40003f25270 */
[----:B------:R-:W-:Y:S01]  /*33e0*/  LOP3.LUT R10, R8, 0x7fffff, RZ, 0xc0, !PT ;  /* 0x007fffff080a7812 */ /* 0x000fe200078ec0ff */
[CCC-:B------:R-:W-:Y:S01]  /*33f0*/  FFMA.RP R8, R11.reuse, R13.reuse, R16.reuse ;  /* 0x0000000d0b087223 */ /* 0x1c0fe20000008010 */
[----:B------:R-:W-:Y:S01]  /*3400*/  FFMA.RM R11, R11, R13, R16 ;  /* 0x0000000d0b0b7223 */ /* 0x000fe20000004010 */
[----:B------:R-:W-:Y:S02]  /*3410*/  IADD3 R13, PT, PT, R9, 0x20, RZ ;  /* 0x00000020090d7810 */ /* 0x000fe40007ffe0ff */
[----:B------:R-:W-:-:S02]  /*3420*/  LOP3.LUT R10, R10, 0x800000, RZ, 0xfc, !PT ;  /* 0x008000000a0a7812 */ /* 0x000fc400078efcff */
[----:B------:R-:W-:Y:S02]  /*3430*/  IADD3 R9, PT, PT, -R9, RZ, RZ ;  /* 0x000000ff09097210 */ /* 0x000fe40007ffe1ff */
[----:B------:R-:W-:Y:S02]  /*3440*/  SHF.L.U32 R13, R10, R13, RZ ;  /* 0x0000000d0a0d7219 */ /* 0x000fe400000006ff */
[----:B------:R-:W-:Y:S02]  /*3450*/  FSETP.NEU.FTZ.AND P0, PT, R8, R11, PT ;  /* 0x0000000b0800720b */ /* 0x000fe40003f1d000 */
[----:B------:R-:W-:Y:S02]  /*3460*/  SEL R9, R9, RZ, P3 ;  /* 0x000000ff09097207 */ /* 0x000fe40001800000 */
[----:B------:R-:W-:Y:S02]  /*3470*/  ISETP.NE.AND P1, PT, R13, RZ, P1 ;  /* 0x000000ff0d00720c */ /* 0x000fe40000f25270 */
[----:B------:R-:W-:-:S02]  /*3480*/  SHF.R.U32.HI R9, RZ, R9, R10 ;  /* 0x00000009ff097219 */ /* 0x000fc4000001160a */
[----:B------:R-:W-:Y:S02]  /*3490*/  PLOP3.LUT P0, PT, P0, P1, PT, 0xf8, 0x8f ;  /* 0x00000000008f781c */ /* 0x000fe40000703f70 */
[----:B------:R-:W-:Y:S02]  /*34a0*/  SHF.R.U32.HI R11, RZ, 0x1, R9 ;  /* 0x00000001ff0b7819 */ /* 0x000fe40000011609 */
[----:B------:R-:W-:-:S04]  /*34b0*/  SEL R8, RZ, 0x1, !P0 ;  /* 0x00000001ff087807 */ /* 0x000fc80004000000 */
[----:B------:R-:W-:-:S04]  /*34c0*/  LOP3.LUT R8, R8, 0x1, R11, 0xf8, !PT ;  /* 0x0000000108087812 */ /* 0x000fc800078ef80b */
[----:B------:R-:W-:-:S04]  /*34d0*/  LOP3.LUT R8, R8, R9, RZ, 0xc0, !PT ;  /* 0x0000000908087212 */ /* 0x000fc800078ec0ff */
[----:B------:R-:W-:-:S04]  /*34e0*/  IADD3 R11, PT, PT, R11, R8, RZ ;  /* 0x000000080b0b7210 */ /* 0x000fc80007ffe0ff */
[----:B------:R-:W-:Y:S01]  /*34f0*/  LOP3.LUT R2, R11, R2, RZ, 0xfc, !PT ;  /* 0x000000020b027212 */ /* 0x000fe200078efcff */
[----:B------:R-:W-:Y:S06]  /*3500*/  BRA `(.L_x_81) ;  /* 0x0000000000107947 */ /* 0x000fec0003800000 */
.L_x_80:
[----:B------:R-:W-:-:S04]  /*3510*/  LOP3.LUT R2, R2, 0x80000000, RZ, 0xc0, !PT ;  /* 0x8000000002027812 */ /* 0x000fc800078ec0ff */
[----:B------:R-:W-:Y:S01]  /*3520*/  LOP3.LUT R2, R2, 0x7f800000, RZ, 0xfc, !PT ;  /* 0x7f80000002027812 */ /* 0x000fe200078efcff */
[----:B------:R-:W-:Y:S06]  /*3530*/  BRA `(.L_x_81) ;  /* 0x0000000000047947 */ /* 0x000fec0003800000 */
.L_x_79:
[----:B------:R-:W-:-:S07]  /*3540*/  LEA R2, R15, R2, 0x17 ;  /* 0x000000020f027211 */ /* 0x000fce00078eb8ff */
.L_x_81:
[----:B------:R-:W-:Y:S05]  /*3550*/  BSYNC.RECONVERGENT B1 ;  /* 0x0000000000017941 */ /* 0x000fea0003800200 */
.L_x_78:
[----:B------:R-:W-:Y:S05]  /*3560*/  BRA `(.L_x_82) ;  /* 0x0000000000207947 */ /* 0x000fea0003800000 */
.L_x_77:
[----:B------:R-:W-:-:S04]  /*3570*/  LOP3.LUT R2, R9, 0x80000000, R2, 0x48, !PT ;  /* 0x8000000009027812 */ /* 0x000fc800078e4802 */
[----:B------:R-:W-:Y:S01]  /*3580*/  LOP3.LUT R2, R2, 0x7f800000, RZ, 0xfc, !PT ;  /* 0x7f80000002027812 */ /* 0x000fe200078efcff */
[----:B------:R-:W-:Y:S06]  /*3590*/  BRA `(.L_x_82) ;  /* 0x0000000000147947 */ /* 0x000fec0003800000 */
.L_x_76:
[----:B------:R-:W-:Y:S01]  /*35a0*/  LOP3.LUT R2, R9, 0x80000000, R2, 0x48, !PT ;  /* 0x8000000009027812 */ /* 0x000fe200078e4802 */
[----:B------:R-:W-:Y:S06]  /*35b0*/  BRA `(.L_x_82) ;  /* 0x00000000000c7947 */ /* 0x000fec0003800000 */
.L_x_75:
[----:B------:R-:W0:Y:S01]  /*35c0*/  MUFU.RSQ R2, -QNAN ;  /* 0xffc0000000027908 */ /* 0x000e220000001400 */
[----:B------:R-:W-:Y:S05]  /*35d0*/  BRA `(.L_x_82) ;  /* 0x0000000000047947 */ /* 0x000fea0003800000 */
.L_x_74:
[----:B------:R-:W-:-:S07]  /*35e0*/  FADD.FTZ R2, R2, R9 ;  /* 0x0000000902027221 */ /* 0x000fce0000010000 */
.L_x_82:
[----:B------:R-:W-:Y:S05]  /*35f0*/  BSYNC.RECONVERGENT B0 ;  /* 0x0000000000007941 */ /* 0x000fea0003800200 */
.L_x_72:
[----:B------:R-:W-:Y:S01]  /*3600*/  HFMA2 R13, -RZ, RZ, 0, 0 ;  /* 0x00000000ff0d7431 */ /* 0x000fe200000001ff */
[----:B0-----:R-:W-:-:S03]  /*3610*/  MOV R9, R2 ;  /* 0x0000000200097202 */ /* 0x001fc60000000f00 */
[----:B------:R-:W-:Y:S05]  /*3620*/  RET.REL.NODEC R12 `(_Z12Mean_SD_NormPfS_S_S_iii) ;  /* 0xffffffc80c747950 */ /* 0x000fea0003c3ffff */
.L_x_83:
[----:B------:R-:W-:-:S00]  /*3630*/  BRA `(.L_x_83) ;  /* 0xfffffffc00fc7947 */ /* 0x000fc0000383ffff */
[----:B------:R-:W-:-:S00]  /*3640*/  NOP ;  /* 0x0000000000007918 */ /* 0x000fc00000000000 */
        /* <DEDUP_REMOVED lines=11> */
.L_x_84:


//--------------------- .nv.shared._Z12Mean_SD_NormPfS_S_S_iii --------------------------
	.section	.nv.shared._Z12Mean_SD_NormPfS_S_S_iii,"aw",@nobits
	.sectionflags	@""
	.align	16
.nv.shared._Z12Mean_SD_NormPfS_S_S_iii:
	.zero		1040


//--------------------- .nv.shared.reserved.0     --------------------------
	.section	.nv.shared.reserved.0,"aw",@nobits
	.weak		__nv_reservedSMEM_offset_0_alias
	.size		__nv_reservedSMEM_offset_0_alias, 0, 64
	.other		__nv_reservedSMEM_offset_0_alias,@"STO_CUDA_RESERVED_SHARED STV_DEFAULT"
__nv_reservedSMEM_offset_0_alias:
	.zero		0
	.zero		64


//--------------------- .nv.constant0._Z12Mean_SD_NormPfS_S_S_iii --------------------------
	.section	.nv.constant0._Z12Mean_SD_NormPfS_S_S_iii,"a",@progbits
	.sectionflags	@""
	.align	4
.nv.constant0._Z12Mean_SD_NormPfS_S_S_iii:
	.zero		940


//--------------------- SYMBOLS --------------------------

	.type		.nv.reservedSmem.offset0,@object
	.size		.nv.reservedSmem.offset0,0x4
	.type		.nv.reservedSmem.cap,@object
	.size		.nv.reservedSmem.cap,0x4
